//
// Generated by NVIDIA NVVM Compiler
//
// Compiler Build ID: CL-36424714
// Cuda compilation tools, release 13.0, V13.0.88
// Based on NVVM 20.0.0
//

.version 9.0
.target sm_100
.address_size 64

	// .globl	_Z26flash_attn_backward_kernelPKfS0_S0_S0_PfS1_S1_ii

.visible .entry _Z26flash_attn_backward_kernelPKfS0_S0_S0_PfS1_S1_ii(
	.param .u64 .ptr .align 1 _Z26flash_attn_backward_kernelPKfS0_S0_S0_PfS1_S1_ii_param_0,
	.param .u64 .ptr .align 1 _Z26flash_attn_backward_kernelPKfS0_S0_S0_PfS1_S1_ii_param_1,
	.param .u64 .ptr .align 1 _Z26flash_attn_backward_kernelPKfS0_S0_S0_PfS1_S1_ii_param_2,
	.param .u64 .ptr .align 1 _Z26flash_attn_backward_kernelPKfS0_S0_S0_PfS1_S1_ii_param_3,
	.param .u64 .ptr .align 1 _Z26flash_attn_backward_kernelPKfS0_S0_S0_PfS1_S1_ii_param_4,
	.param .u64 .ptr .align 1 _Z26flash_attn_backward_kernelPKfS0_S0_S0_PfS1_S1_ii_param_5,
	.param .u64 .ptr .align 1 _Z26flash_attn_backward_kernelPKfS0_S0_S0_PfS1_S1_ii_param_6,
	.param .u32 _Z26flash_attn_backward_kernelPKfS0_S0_S0_PfS1_S1_ii_param_7,
	.param .u32 _Z26flash_attn_backward_kernelPKfS0_S0_S0_PfS1_S1_ii_param_8
)
{
	.local .align 16 .b8 	__local_depot0[256];
	.reg .b64 	%SP;
	.reg .b64 	%SPL;
	.reg .pred 	%p<130>;
	.reg .b32 	%r<310>;
	.reg .b32 	%f<1161>;
	.reg .b64 	%rd<301>;

	mov.u64 	%SPL, __local_depot0;
	ld.param.u64 	%rd54, [_Z26flash_attn_backward_kernelPKfS0_S0_S0_PfS1_S1_ii_param_1];
	ld.param.u64 	%rd49, [_Z26flash_attn_backward_kernelPKfS0_S0_S0_PfS1_S1_ii_param_2];
	ld.param.u64 	%rd50, [_Z26flash_attn_backward_kernelPKfS0_S0_S0_PfS1_S1_ii_param_3];
	ld.param.u32 	%r158, [_Z26flash_attn_backward_kernelPKfS0_S0_S0_PfS1_S1_ii_param_7];
	ld.param.u32 	%r159, [_Z26flash_attn_backward_kernelPKfS0_S0_S0_PfS1_S1_ii_param_8];
	cvta.to.global.u64 	%rd1, %rd49;
	cvta.to.global.u64 	%rd2, %rd54;
	add.u64 	%rd3, %SPL, 0;
	mov.u32 	%r160, %ctaid.x;
	mov.u32 	%r161, %ntid.x;
	mov.u32 	%r162, %tid.x;
	mad.lo.s32 	%r1, %r160, %r161, %r162;
	setp.ge.s32 	%p1, %r1, %r158;
	@%p1 bra 	$L__BB0_142;
	ld.param.u64 	%rd287, [_Z26flash_attn_backward_kernelPKfS0_S0_S0_PfS1_S1_ii_param_0];
	cvta.to.global.u64 	%rd56, %rd50;
	cvta.to.global.u64 	%rd57, %rd287;
	mul.lo.s32 	%r2, %r159, %r1;
	mul.wide.s32 	%rd58, %r2, 4;
	add.s64 	%rd4, %rd57, %rd58;
	add.s64 	%rd5, %rd56, %rd58;
	cvt.rn.f32.s32 	%f125, %r159;
	sqrt.rn.f32 	%f126, %f125;
	rcp.rn.f32 	%f1, %f126;
	setp.lt.s32 	%p2, %r158, 1;
	mov.f32 	%f1107, 0fFF800000;
	@%p2 bra 	$L__BB0_24;
	setp.lt.s32 	%p3, %r159, 1;
	@%p3 bra 	$L__BB0_18;
	add.s32 	%r3, %r159, -1;
	and.b32  	%r4, %r159, 15;
	add.s32 	%r5, %r4, -1;
	and.b32  	%r6, %r159, 7;
	add.s32 	%r7, %r6, -1;
	and.b32  	%r8, %r159, 2147483632;
	and.b32  	%r9, %r159, 3;
	mov.b32 	%r251, 0;
	mov.f32 	%f1107, 0fFF800000;
$L__BB0_4:
	setp.lt.u32 	%p10, %r3, 15;
	mul.lo.s32 	%r11, %r251, %r159;
	mov.b32 	%r254, 0;
	mov.f32 	%f1103, 0f00000000;
	@%p10 bra 	$L__BB0_7;
	mov.b32 	%r252, 0;
	mov.f32 	%f1103, 0f00000000;
$L__BB0_6:
	.pragma "nounroll";
	mul.wide.u32 	%rd59, %r252, 4;
	add.s64 	%rd60, %rd4, %rd59;
	ld.global.nc.f32 	%f134, [%rd60];
	add.s32 	%r168, %r252, %r11;
	mul.wide.u32 	%rd61, %r168, 4;
	add.s64 	%rd62, %rd2, %rd61;
	ld.global.nc.f32 	%f135, [%rd62];
	fma.rn.f32 	%f136, %f134, %f135, %f1103;
	ld.global.nc.f32 	%f137, [%rd60+4];
	ld.global.nc.f32 	%f138, [%rd62+4];
	fma.rn.f32 	%f139, %f137, %f138, %f136;
	ld.global.nc.f32 	%f140, [%rd60+8];
	ld.global.nc.f32 	%f141, [%rd62+8];
	fma.rn.f32 	%f142, %f140, %f141, %f139;
	ld.global.nc.f32 	%f143, [%rd60+12];
	ld.global.nc.f32 	%f144, [%rd62+12];
	fma.rn.f32 	%f145, %f143, %f144, %f142;
	ld.global.nc.f32 	%f146, [%rd60+16];
	ld.global.nc.f32 	%f147, [%rd62+16];
	fma.rn.f32 	%f148, %f146, %f147, %f145;
	ld.global.nc.f32 	%f149, [%rd60+20];
	ld.global.nc.f32 	%f150, [%rd62+20];
	fma.rn.f32 	%f151, %f149, %f150, %f148;
	ld.global.nc.f32 	%f152, [%rd60+24];
	ld.global.nc.f32 	%f153, [%rd62+24];
	fma.rn.f32 	%f154, %f152, %f153, %f151;
	ld.global.nc.f32 	%f155, [%rd60+28];
	ld.global.nc.f32 	%f156, [%rd62+28];
	fma.rn.f32 	%f157, %f155, %f156, %f154;
	ld.global.nc.f32 	%f158, [%rd60+32];
	ld.global.nc.f32 	%f159, [%rd62+32];
	fma.rn.f32 	%f160, %f158, %f159, %f157;
	ld.global.nc.f32 	%f161, [%rd60+36];
	ld.global.nc.f32 	%f162, [%rd62+36];
	fma.rn.f32 	%f163, %f161, %f162, %f160;
	ld.global.nc.f32 	%f164, [%rd60+40];
	ld.global.nc.f32 	%f165, [%rd62+40];
	fma.rn.f32 	%f166, %f164, %f165, %f163;
	ld.global.nc.f32 	%f167, [%rd60+44];
	ld.global.nc.f32 	%f168, [%rd62+44];
	fma.rn.f32 	%f169, %f167, %f168, %f166;
	ld.global.nc.f32 	%f170, [%rd60+48];
	ld.global.nc.f32 	%f171, [%rd62+48];
	fma.rn.f32 	%f172, %f170, %f171, %f169;
	ld.global.nc.f32 	%f173, [%rd60+52];
	ld.global.nc.f32 	%f174, [%rd62+52];
	fma.rn.f32 	%f175, %f173, %f174, %f172;
	ld.global.nc.f32 	%f176, [%rd60+56];
	ld.global.nc.f32 	%f177, [%rd62+56];
	fma.rn.f32 	%f178, %f176, %f177, %f175;
	ld.global.nc.f32 	%f179, [%rd60+60];
	ld.global.nc.f32 	%f180, [%rd62+60];
	fma.rn.f32 	%f1103, %f179, %f180, %f178;
	add.s32 	%r252, %r252, 16;
	setp.ne.s32 	%p11, %r252, %r8;
	mov.u32 	%r254, %r8;
	@%p11 bra 	$L__BB0_6;
$L__BB0_7:
	setp.eq.s32 	%p12, %r4, 0;
	@%p12 bra 	$L__BB0_17;
	setp.lt.u32 	%p13, %r5, 7;
	@%p13 bra 	$L__BB0_10;
	cvt.u64.u32 	%rd63, %r254;
	mul.wide.u32 	%rd64, %r254, 4;
	add.s64 	%rd65, %rd4, %rd64;
	ld.global.nc.f32 	%f182, [%rd65];
	add.s32 	%r169, %r254, %r11;
	mul.wide.u32 	%rd66, %r169, 4;
	add.s64 	%rd67, %rd2, %rd66;
	ld.global.nc.f32 	%f183, [%rd67];
	fma.rn.f32 	%f184, %f182, %f183, %f1103;
	ld.global.nc.f32 	%f185, [%rd65+4];
	cvt.u64.u32 	%rd68, %r11;
	add.s64 	%rd69, %rd63, %rd68;
	shl.b64 	%rd70, %rd69, 2;
	add.s64 	%rd71, %rd2, %rd70;
	ld.global.nc.f32 	%f186, [%rd71+4];
	fma.rn.f32 	%f187, %f185, %f186, %f184;
	ld.global.nc.f32 	%f188, [%rd65+8];
	ld.global.nc.f32 	%f189, [%rd71+8];
	fma.rn.f32 	%f190, %f188, %f189, %f187;
	ld.global.nc.f32 	%f191, [%rd65+12];
	ld.global.nc.f32 	%f192, [%rd71+12];
	fma.rn.f32 	%f193, %f191, %f192, %f190;
	ld.global.nc.f32 	%f194, [%rd65+16];
	ld.global.nc.f32 	%f195, [%rd71+16];
	fma.rn.f32 	%f196, %f194, %f195, %f193;
	ld.global.nc.f32 	%f197, [%rd65+20];
	ld.global.nc.f32 	%f198, [%rd71+20];
	fma.rn.f32 	%f199, %f197, %f198, %f196;
	ld.global.nc.f32 	%f200, [%rd65+24];
	ld.global.nc.f32 	%f201, [%rd71+24];
	fma.rn.f32 	%f202, %f200, %f201, %f199;
	ld.global.nc.f32 	%f203, [%rd65+28];
	ld.global.nc.f32 	%f204, [%rd71+28];
	fma.rn.f32 	%f1103, %f203, %f204, %f202;
	add.s32 	%r254, %r254, 8;
$L__BB0_10:
	setp.eq.s32 	%p14, %r6, 0;
	@%p14 bra 	$L__BB0_17;
	setp.lt.u32 	%p15, %r7, 3;
	@%p15 bra 	$L__BB0_13;
	cvt.u64.u32 	%rd72, %r254;
	mul.wide.u32 	%rd73, %r254, 4;
	add.s64 	%rd74, %rd4, %rd73;
	ld.global.nc.f32 	%f206, [%rd74];
	add.s32 	%r170, %r254, %r11;
	mul.wide.u32 	%rd75, %r170, 4;
	add.s64 	%rd76, %rd2, %rd75;
	ld.global.nc.f32 	%f207, [%rd76];
	fma.rn.f32 	%f208, %f206, %f207, %f1103;
	ld.global.nc.f32 	%f209, [%rd74+4];
	cvt.u64.u32 	%rd77, %r11;
	add.s64 	%rd78, %rd72, %rd77;
	shl.b64 	%rd79, %rd78, 2;
	add.s64 	%rd80, %rd2, %rd79;
	ld.global.nc.f32 	%f210, [%rd80+4];
	fma.rn.f32 	%f211, %f209, %f210, %f208;
	ld.global.nc.f32 	%f212, [%rd74+8];
	ld.global.nc.f32 	%f213, [%rd80+8];
	fma.rn.f32 	%f214, %f212, %f213, %f211;
	ld.global.nc.f32 	%f215, [%rd74+12];
	ld.global.nc.f32 	%f216, [%rd80+12];
	fma.rn.f32 	%f1103, %f215, %f216, %f214;
	add.s32 	%r254, %r254, 4;
$L__BB0_13:
	setp.eq.s32 	%p16, %r9, 0;
	@%p16 bra 	$L__BB0_17;
	setp.eq.s32 	%p17, %r9, 1;
	cvt.u64.u32 	%rd6, %r254;
	mul.wide.u32 	%rd81, %r254, 4;
	add.s64 	%rd7, %rd4, %rd81;
	ld.global.nc.f32 	%f217, [%rd7];
	add.s32 	%r171, %r254, %r11;
	mul.wide.u32 	%rd82, %r171, 4;
	add.s64 	%rd83, %rd2, %rd82;
	ld.global.nc.f32 	%f218, [%rd83];
	fma.rn.f32 	%f1103, %f217, %f218, %f1103;
	@%p17 bra 	$L__BB0_17;
	setp.eq.s32 	%p18, %r9, 2;
	ld.global.nc.f32 	%f219, [%rd7+4];
	cvt.u64.u32 	%rd84, %r11;
	add.s64 	%rd85, %rd6, %rd84;
	shl.b64 	%rd86, %rd85, 2;
	add.s64 	%rd8, %rd2, %rd86;
	ld.global.nc.f32 	%f220, [%rd8+4];
	fma.rn.f32 	%f1103, %f219, %f220, %f1103;
	@%p18 bra 	$L__BB0_17;
	ld.global.nc.f32 	%f221, [%rd7+8];
	ld.global.nc.f32 	%f222, [%rd8+8];
	fma.rn.f32 	%f1103, %f221, %f222, %f1103;
$L__BB0_17:
	mul.f32 	%f223, %f1, %f1103;
	setp.gt.f32 	%p19, %f223, %f1107;
	selp.f32 	%f1107, %f223, %f1107, %p19;
	add.s32 	%r251, %r251, 1;
	setp.eq.s32 	%p20, %r251, %r158;
	@%p20 bra 	$L__BB0_24;
	bra.uni 	$L__BB0_4;
$L__BB0_18:
	mul.f32 	%f18, %f1, 0f00000000;
	and.b32  	%r20, %r158, 3;
	setp.lt.u32 	%p4, %r158, 4;
	mov.f32 	%f1107, 0fFF800000;
	@%p4 bra 	$L__BB0_21;
	and.b32  	%r21, %r158, 2147483644;
	mov.b32 	%r262, 0;
	mov.f32 	%f1107, 0fFF800000;
$L__BB0_20:
	setp.gt.f32 	%p5, %f18, %f1107;
	selp.f32 	%f1107, %f18, %f1107, %p5;
	add.s32 	%r262, %r262, 4;
	setp.eq.s32 	%p6, %r262, %r21;
	@%p6 bra 	$L__BB0_21;
	bra.uni 	$L__BB0_20;
$L__BB0_21:
	setp.eq.s32 	%p7, %r20, 0;
	@%p7 bra 	$L__BB0_24;
	mov.b32 	%r256, 0;
$L__BB0_23:
	.pragma "nounroll";
	setp.gt.f32 	%p8, %f18, %f1107;
	selp.f32 	%f1107, %f18, %f1107, %p8;
	add.s32 	%r256, %r256, 1;
	setp.ne.s32 	%p9, %r256, %r20;
	@%p9 bra 	$L__BB0_23;
$L__BB0_24:
	setp.lt.s32 	%p21, %r158, 1;
	mov.f32 	%f1121, 0f00000000;
	@%p21 bra 	$L__BB0_47;
	setp.lt.s32 	%p22, %r159, 1;
	@%p22 bra 	$L__BB0_41;
	add.s32 	%r24, %r159, -1;
	and.b32  	%r25, %r159, 15;
	add.s32 	%r26, %r25, -1;
	and.b32  	%r27, %r159, 7;
	add.s32 	%r28, %r27, -1;
	and.b32  	%r29, %r159, 2147483632;
	and.b32  	%r30, %r159, 3;
	mov.b32 	%r257, 0;
	mov.f32 	%f1121, 0f00000000;
$L__BB0_27:
	setp.lt.u32 	%p27, %r24, 15;
	mul.lo.s32 	%r32, %r257, %r159;
	mov.f32 	%f1116, 0f00000000;
	mov.b32 	%r260, 0;
	@%p27 bra 	$L__BB0_30;
	mov.f32 	%f1116, 0f00000000;
	mov.b32 	%r258, 0;
$L__BB0_29:
	.pragma "nounroll";
	mul.wide.u32 	%rd87, %r258, 4;
	add.s64 	%rd88, %rd4, %rd87;
	ld.global.nc.f32 	%f247, [%rd88];
	add.s32 	%r179, %r258, %r32;
	mul.wide.u32 	%rd89, %r179, 4;
	add.s64 	%rd90, %rd2, %rd89;
	ld.global.nc.f32 	%f248, [%rd90];
	fma.rn.f32 	%f249, %f247, %f248, %f1116;
	ld.global.nc.f32 	%f250, [%rd88+4];
	ld.global.nc.f32 	%f251, [%rd90+4];
	fma.rn.f32 	%f252, %f250, %f251, %f249;
	ld.global.nc.f32 	%f253, [%rd88+8];
	ld.global.nc.f32 	%f254, [%rd90+8];
	fma.rn.f32 	%f255, %f253, %f254, %f252;
	ld.global.nc.f32 	%f256, [%rd88+12];
	ld.global.nc.f32 	%f257, [%rd90+12];
	fma.rn.f32 	%f258, %f256, %f257, %f255;
	ld.global.nc.f32 	%f259, [%rd88+16];
	ld.global.nc.f32 	%f260, [%rd90+16];
	fma.rn.f32 	%f261, %f259, %f260, %f258;
	ld.global.nc.f32 	%f262, [%rd88+20];
	ld.global.nc.f32 	%f263, [%rd90+20];
	fma.rn.f32 	%f264, %f262, %f263, %f261;
	ld.global.nc.f32 	%f265, [%rd88+24];
	ld.global.nc.f32 	%f266, [%rd90+24];
	fma.rn.f32 	%f267, %f265, %f266, %f264;
	ld.global.nc.f32 	%f268, [%rd88+28];
	ld.global.nc.f32 	%f269, [%rd90+28];
	fma.rn.f32 	%f270, %f268, %f269, %f267;
	ld.global.nc.f32 	%f271, [%rd88+32];
	ld.global.nc.f32 	%f272, [%rd90+32];
	fma.rn.f32 	%f273, %f271, %f272, %f270;
	ld.global.nc.f32 	%f274, [%rd88+36];
	ld.global.nc.f32 	%f275, [%rd90+36];
	fma.rn.f32 	%f276, %f274, %f275, %f273;
	ld.global.nc.f32 	%f277, [%rd88+40];
	ld.global.nc.f32 	%f278, [%rd90+40];
	fma.rn.f32 	%f279, %f277, %f278, %f276;
	ld.global.nc.f32 	%f280, [%rd88+44];
	ld.global.nc.f32 	%f281, [%rd90+44];
	fma.rn.f32 	%f282, %f280, %f281, %f279;
	ld.global.nc.f32 	%f283, [%rd88+48];
	ld.global.nc.f32 	%f284, [%rd90+48];
	fma.rn.f32 	%f285, %f283, %f284, %f282;
	ld.global.nc.f32 	%f286, [%rd88+52];
	ld.global.nc.f32 	%f287, [%rd90+52];
	fma.rn.f32 	%f288, %f286, %f287, %f285;
	ld.global.nc.f32 	%f289, [%rd88+56];
	ld.global.nc.f32 	%f290, [%rd90+56];
	fma.rn.f32 	%f291, %f289, %f290, %f288;
	ld.global.nc.f32 	%f292, [%rd88+60];
	ld.global.nc.f32 	%f293, [%rd90+60];
	fma.rn.f32 	%f1116, %f292, %f293, %f291;
	add.s32 	%r258, %r258, 16;
	setp.ne.s32 	%p28, %r258, %r29;
	mov.u32 	%r260, %r29;
	@%p28 bra 	$L__BB0_29;
$L__BB0_30:
	setp.eq.s32 	%p29, %r25, 0;
	@%p29 bra 	$L__BB0_40;
	setp.lt.u32 	%p30, %r26, 7;
	@%p30 bra 	$L__BB0_33;
	cvt.u64.u32 	%rd91, %r260;
	mul.wide.u32 	%rd92, %r260, 4;
	add.s64 	%rd93, %rd4, %rd92;
	ld.global.nc.f32 	%f295, [%rd93];
	add.s32 	%r180, %r260, %r32;
	mul.wide.u32 	%rd94, %r180, 4;
	add.s64 	%rd95, %rd2, %rd94;
	ld.global.nc.f32 	%f296, [%rd95];
	fma.rn.f32 	%f297, %f295, %f296, %f1116;
	ld.global.nc.f32 	%f298, [%rd93+4];
	cvt.u64.u32 	%rd96, %r32;
	add.s64 	%rd97, %rd91, %rd96;
	shl.b64 	%rd98, %rd97, 2;
	add.s64 	%rd99, %rd2, %rd98;
	ld.global.nc.f32 	%f299, [%rd99+4];
	fma.rn.f32 	%f300, %f298, %f299, %f297;
	ld.global.nc.f32 	%f301, [%rd93+8];
	ld.global.nc.f32 	%f302, [%rd99+8];
	fma.rn.f32 	%f303, %f301, %f302, %f300;
	ld.global.nc.f32 	%f304, [%rd93+12];
	ld.global.nc.f32 	%f305, [%rd99+12];
	fma.rn.f32 	%f306, %f304, %f305, %f303;
	ld.global.nc.f32 	%f307, [%rd93+16];
	ld.global.nc.f32 	%f308, [%rd99+16];
	fma.rn.f32 	%f309, %f307, %f308, %f306;
	ld.global.nc.f32 	%f310, [%rd93+20];
	ld.global.nc.f32 	%f311, [%rd99+20];
	fma.rn.f32 	%f312, %f310, %f311, %f309;
	ld.global.nc.f32 	%f313, [%rd93+24];
	ld.global.nc.f32 	%f314, [%rd99+24];
	fma.rn.f32 	%f315, %f313, %f314, %f312;
	ld.global.nc.f32 	%f316, [%rd93+28];
	ld.global.nc.f32 	%f317, [%rd99+28];
	fma.rn.f32 	%f1116, %f316, %f317, %f315;
	add.s32 	%r260, %r260, 8;
$L__BB0_33:
	setp.eq.s32 	%p31, %r27, 0;
	@%p31 bra 	$L__BB0_40;
	setp.lt.u32 	%p32, %r28, 3;
	@%p32 bra 	$L__BB0_36;
	cvt.u64.u32 	%rd100, %r260;
	mul.wide.u32 	%rd101, %r260, 4;
	add.s64 	%rd102, %rd4, %rd101;
	ld.global.nc.f32 	%f319, [%rd102];
	add.s32 	%r181, %r260, %r32;
	mul.wide.u32 	%rd103, %r181, 4;
	add.s64 	%rd104, %rd2, %rd103;
	ld.global.nc.f32 	%f320, [%rd104];
	fma.rn.f32 	%f321, %f319, %f320, %f1116;
	ld.global.nc.f32 	%f322, [%rd102+4];
	cvt.u64.u32 	%rd105, %r32;
	add.s64 	%rd106, %rd100, %rd105;
	shl.b64 	%rd107, %rd106, 2;
	add.s64 	%rd108, %rd2, %rd107;
	ld.global.nc.f32 	%f323, [%rd108+4];
	fma.rn.f32 	%f324, %f322, %f323, %f321;
	ld.global.nc.f32 	%f325, [%rd102+8];
	ld.global.nc.f32 	%f326, [%rd108+8];
	fma.rn.f32 	%f327, %f325, %f326, %f324;
	ld.global.nc.f32 	%f328, [%rd102+12];
	ld.global.nc.f32 	%f329, [%rd108+12];
	fma.rn.f32 	%f1116, %f328, %f329, %f327;
	add.s32 	%r260, %r260, 4;
$L__BB0_36:
	setp.eq.s32 	%p33, %r30, 0;
	@%p33 bra 	$L__BB0_40;
	setp.eq.s32 	%p34, %r30, 1;
	cvt.u64.u32 	%rd9, %r260;
	mul.wide.u32 	%rd109, %r260, 4;
	add.s64 	%rd10, %rd4, %rd109;
	ld.global.nc.f32 	%f330, [%rd10];
	add.s32 	%r182, %r260, %r32;
	mul.wide.u32 	%rd110, %r182, 4;
	add.s64 	%rd111, %rd2, %rd110;
	ld.global.nc.f32 	%f331, [%rd111];
	fma.rn.f32 	%f1116, %f330, %f331, %f1116;
	@%p34 bra 	$L__BB0_40;
	setp.eq.s32 	%p35, %r30, 2;
	ld.global.nc.f32 	%f332, [%rd10+4];
	cvt.u64.u32 	%rd112, %r32;
	add.s64 	%rd113, %rd9, %rd112;
	shl.b64 	%rd114, %rd113, 2;
	add.s64 	%rd11, %rd2, %rd114;
	ld.global.nc.f32 	%f333, [%rd11+4];
	fma.rn.f32 	%f1116, %f332, %f333, %f1116;
	@%p35 bra 	$L__BB0_40;
	ld.global.nc.f32 	%f334, [%rd10+8];
	ld.global.nc.f32 	%f335, [%rd11+8];
	fma.rn.f32 	%f1116, %f334, %f335, %f1116;
$L__BB0_40:
	mul.f32 	%f336, %f1, %f1116;
	sub.f32 	%f337, %f336, %f1107;
	fma.rn.f32 	%f338, %f337, 0f3BBB989D, 0f3F000000;
	cvt.sat.f32.f32 	%f339, %f338;
	mov.f32 	%f340, 0f4B400001;
	mov.f32 	%f341, 0f437C0000;
	fma.rm.f32 	%f342, %f339, %f341, %f340;
	add.f32 	%f343, %f342, 0fCB40007F;
	neg.f32 	%f344, %f343;
	fma.rn.f32 	%f345, %f337, 0f3FB8AA3B, %f344;
	fma.rn.f32 	%f346, %f337, 0f32A57060, %f345;
	mov.b32 	%r183, %f342;
	shl.b32 	%r184, %r183, 23;
	mov.b32 	%f347, %r184;
	ex2.approx.ftz.f32 	%f348, %f346;
	fma.rn.f32 	%f1121, %f348, %f347, %f1121;
	add.s32 	%r257, %r257, 1;
	setp.eq.s32 	%p36, %r257, %r158;
	@%p36 bra 	$L__BB0_47;
	bra.uni 	$L__BB0_27;
$L__BB0_41:
	mul.f32 	%f227, %f1, 0f00000000;
	sub.f32 	%f228, %f227, %f1107;
	fma.rn.f32 	%f229, %f228, 0f3BBB989D, 0f3F000000;
	cvt.sat.f32.f32 	%f230, %f229;
	mov.f32 	%f231, 0f4B400001;
	mov.f32 	%f232, 0f437C0000;
	fma.rm.f32 	%f233, %f230, %f232, %f231;
	add.f32 	%f234, %f233, 0fCB40007F;
	neg.f32 	%f235, %f234;
	fma.rn.f32 	%f236, %f228, 0f3FB8AA3B, %f235;
	fma.rn.f32 	%f40, %f228, 0f32A57060, %f236;
	mov.b32 	%r172, %f233;
	shl.b32 	%r173, %r172, 23;
	mov.b32 	%f41, %r173;
	and.b32  	%r41, %r158, 3;
	setp.lt.u32 	%p23, %r158, 4;
	mov.f32 	%f1121, 0f00000000;
	@%p23 bra 	$L__BB0_44;
	and.b32  	%r42, %r158, 2147483644;
	ex2.approx.ftz.f32 	%f238, %f40;
	mul.f32 	%f42, %f238, %f41;
	mov.b32 	%r273, 0;
	mov.f32 	%f1121, 0f00000000;
$L__BB0_43:
	add.f32 	%f239, %f1121, %f42;
	add.f32 	%f240, %f239, %f42;
	add.f32 	%f241, %f240, %f42;
	add.f32 	%f1121, %f241, %f42;
	add.s32 	%r273, %r273, 4;
	setp.eq.s32 	%p24, %r273, %r42;
	@%p24 bra 	$L__BB0_44;
	bra.uni 	$L__BB0_43;
$L__BB0_44:
	setp.eq.s32 	%p25, %r41, 0;
	@%p25 bra 	$L__BB0_47;
	ex2.approx.ftz.f32 	%f242, %f40;
	mul.f32 	%f47, %f242, %f41;
	mov.b32 	%r263, 0;
$L__BB0_46:
	.pragma "nounroll";
	add.f32 	%f1121, %f1121, %f47;
	add.s32 	%r263, %r263, 1;
	setp.ne.s32 	%p26, %r263, %r41;
	@%p26 bra 	$L__BB0_46;
$L__BB0_47:
	setp.lt.s32 	%p37, %r158, 1;
	mov.f32 	%f1143, 0f00000000;
	@%p37 bra 	$L__BB0_83;
	setp.lt.s32 	%p38, %r159, 1;
	@%p38 bra 	$L__BB0_77;
	add.s32 	%r47, %r159, -1;
	and.b32  	%r48, %r159, 15;
	add.s32 	%r49, %r48, -1;
	and.b32  	%r50, %r159, 7;
	add.s32 	%r51, %r50, -1;
	and.b32  	%r52, %r159, 2147483632;
	and.b32  	%r53, %r159, 3;
	mov.b32 	%r264, 0;
	mov.f32 	%f1143, 0f00000000;
$L__BB0_50:
	setp.lt.u32 	%p43, %r47, 15;
	mul.lo.s32 	%r193, %r264, %r159;
	cvt.u64.u32 	%rd12, %r193;
	mov.f32 	%f1130, 0f00000000;
	mov.b32 	%r267, 0;
	@%p43 bra 	$L__BB0_53;
	mov.f32 	%f1130, 0f00000000;
	mov.b32 	%r265, 0;
$L__BB0_52:
	.pragma "nounroll";
	cvt.u64.u32 	%rd115, %r265;
	mul.wide.u32 	%rd116, %r265, 4;
	add.s64 	%rd117, %rd4, %rd116;
	ld.global.nc.f32 	%f390, [%rd117];
	add.s64 	%rd118, %rd115, %rd12;
	shl.b64 	%rd119, %rd118, 2;
	add.s64 	%rd120, %rd2, %rd119;
	ld.global.nc.f32 	%f391, [%rd120];
	fma.rn.f32 	%f392, %f390, %f391, %f1130;
	ld.global.nc.f32 	%f393, [%rd117+4];
	ld.global.nc.f32 	%f394, [%rd120+4];
	fma.rn.f32 	%f395, %f393, %f394, %f392;
	ld.global.nc.f32 	%f396, [%rd117+8];
	ld.global.nc.f32 	%f397, [%rd120+8];
	fma.rn.f32 	%f398, %f396, %f397, %f395;
	ld.global.nc.f32 	%f399, [%rd117+12];
	ld.global.nc.f32 	%f400, [%rd120+12];
	fma.rn.f32 	%f401, %f399, %f400, %f398;
	ld.global.nc.f32 	%f402, [%rd117+16];
	ld.global.nc.f32 	%f403, [%rd120+16];
	fma.rn.f32 	%f404, %f402, %f403, %f401;
	ld.global.nc.f32 	%f405, [%rd117+20];
	ld.global.nc.f32 	%f406, [%rd120+20];
	fma.rn.f32 	%f407, %f405, %f406, %f404;
	ld.global.nc.f32 	%f408, [%rd117+24];
	ld.global.nc.f32 	%f409, [%rd120+24];
	fma.rn.f32 	%f410, %f408, %f409, %f407;
	ld.global.nc.f32 	%f411, [%rd117+28];
	ld.global.nc.f32 	%f412, [%rd120+28];
	fma.rn.f32 	%f413, %f411, %f412, %f410;
	ld.global.nc.f32 	%f414, [%rd117+32];
	ld.global.nc.f32 	%f415, [%rd120+32];
	fma.rn.f32 	%f416, %f414, %f415, %f413;
	ld.global.nc.f32 	%f417, [%rd117+36];
	ld.global.nc.f32 	%f418, [%rd120+36];
	fma.rn.f32 	%f419, %f417, %f418, %f416;
	ld.global.nc.f32 	%f420, [%rd117+40];
	ld.global.nc.f32 	%f421, [%rd120+40];
	fma.rn.f32 	%f422, %f420, %f421, %f419;
	ld.global.nc.f32 	%f423, [%rd117+44];
	ld.global.nc.f32 	%f424, [%rd120+44];
	fma.rn.f32 	%f425, %f423, %f424, %f422;
	ld.global.nc.f32 	%f426, [%rd117+48];
	ld.global.nc.f32 	%f427, [%rd120+48];
	fma.rn.f32 	%f428, %f426, %f427, %f425;
	ld.global.nc.f32 	%f429, [%rd117+52];
	ld.global.nc.f32 	%f430, [%rd120+52];
	fma.rn.f32 	%f431, %f429, %f430, %f428;
	ld.global.nc.f32 	%f432, [%rd117+56];
	ld.global.nc.f32 	%f433, [%rd120+56];
	fma.rn.f32 	%f434, %f432, %f433, %f431;
	ld.global.nc.f32 	%f435, [%rd117+60];
	ld.global.nc.f32 	%f436, [%rd120+60];
	fma.rn.f32 	%f1130, %f435, %f436, %f434;
	add.s32 	%r265, %r265, 16;
	setp.ne.s32 	%p44, %r265, %r52;
	mov.u32 	%r267, %r52;
	@%p44 bra 	$L__BB0_52;
$L__BB0_53:
	setp.eq.s32 	%p45, %r48, 0;
	@%p45 bra 	$L__BB0_63;
	setp.lt.u32 	%p46, %r49, 7;
	@%p46 bra 	$L__BB0_56;
	cvt.u64.u32 	%rd121, %r267;
	mul.wide.u32 	%rd122, %r267, 4;
	add.s64 	%rd123, %rd4, %rd122;
	ld.global.nc.f32 	%f438, [%rd123];
	add.s64 	%rd124, %rd121, %rd12;
	shl.b64 	%rd125, %rd124, 2;
	add.s64 	%rd126, %rd2, %rd125;
	ld.global.nc.f32 	%f439, [%rd126];
	fma.rn.f32 	%f440, %f438, %f439, %f1130;
	ld.global.nc.f32 	%f441, [%rd123+4];
	ld.global.nc.f32 	%f442, [%rd126+4];
	fma.rn.f32 	%f443, %f441, %f442, %f440;
	ld.global.nc.f32 	%f444, [%rd123+8];
	ld.global.nc.f32 	%f445, [%rd126+8];
	fma.rn.f32 	%f446, %f444, %f445, %f443;
	ld.global.nc.f32 	%f447, [%rd123+12];
	ld.global.nc.f32 	%f448, [%rd126+12];
	fma.rn.f32 	%f449, %f447, %f448, %f446;
	ld.global.nc.f32 	%f450, [%rd123+16];
	ld.global.nc.f32 	%f451, [%rd126+16];
	fma.rn.f32 	%f452, %f450, %f451, %f449;
	ld.global.nc.f32 	%f453, [%rd123+20];
	ld.global.nc.f32 	%f454, [%rd126+20];
	fma.rn.f32 	%f455, %f453, %f454, %f452;
	ld.global.nc.f32 	%f456, [%rd123+24];
	ld.global.nc.f32 	%f457, [%rd126+24];
	fma.rn.f32 	%f458, %f456, %f457, %f455;
	ld.global.nc.f32 	%f459, [%rd123+28];
	ld.global.nc.f32 	%f460, [%rd126+28];
	fma.rn.f32 	%f1130, %f459, %f460, %f458;
	add.s32 	%r267, %r267, 8;
$L__BB0_56:
	setp.eq.s32 	%p47, %r50, 0;
	@%p47 bra 	$L__BB0_63;
	setp.lt.u32 	%p48, %r51, 3;
	@%p48 bra 	$L__BB0_59;
	cvt.u64.u32 	%rd127, %r267;
	mul.wide.u32 	%rd128, %r267, 4;
	add.s64 	%rd129, %rd4, %rd128;
	ld.global.nc.f32 	%f462, [%rd129];
	add.s64 	%rd130, %rd127, %rd12;
	shl.b64 	%rd131, %rd130, 2;
	add.s64 	%rd132, %rd2, %rd131;
	ld.global.nc.f32 	%f463, [%rd132];
	fma.rn.f32 	%f464, %f462, %f463, %f1130;
	ld.global.nc.f32 	%f465, [%rd129+4];
	ld.global.nc.f32 	%f466, [%rd132+4];
	fma.rn.f32 	%f467, %f465, %f466, %f464;
	ld.global.nc.f32 	%f468, [%rd129+8];
	ld.global.nc.f32 	%f469, [%rd132+8];
	fma.rn.f32 	%f470, %f468, %f469, %f467;
	ld.global.nc.f32 	%f471, [%rd129+12];
	ld.global.nc.f32 	%f472, [%rd132+12];
	fma.rn.f32 	%f1130, %f471, %f472, %f470;
	add.s32 	%r267, %r267, 4;
$L__BB0_59:
	setp.eq.s32 	%p49, %r53, 0;
	@%p49 bra 	$L__BB0_63;
	setp.eq.s32 	%p50, %r53, 1;
	cvt.u64.u32 	%rd133, %r267;
	mul.wide.u32 	%rd134, %r267, 4;
	add.s64 	%rd13, %rd4, %rd134;
	ld.global.nc.f32 	%f473, [%rd13];
	add.s64 	%rd135, %rd133, %rd12;
	shl.b64 	%rd136, %rd135, 2;
	add.s64 	%rd14, %rd2, %rd136;
	ld.global.nc.f32 	%f474, [%rd14];
	fma.rn.f32 	%f1130, %f473, %f474, %f1130;
	@%p50 bra 	$L__BB0_63;
	setp.eq.s32 	%p51, %r53, 2;
	ld.global.nc.f32 	%f475, [%rd13+4];
	ld.global.nc.f32 	%f476, [%rd14+4];
	fma.rn.f32 	%f1130, %f475, %f476, %f1130;
	@%p51 bra 	$L__BB0_63;
	ld.global.nc.f32 	%f477, [%rd13+8];
	ld.global.nc.f32 	%f478, [%rd14+8];
	fma.rn.f32 	%f1130, %f477, %f478, %f1130;
$L__BB0_63:
	setp.lt.u32 	%p52, %r47, 15;
	mul.f32 	%f481, %f1, %f1130;
	sub.f32 	%f482, %f481, %f1107;
	fma.rn.f32 	%f483, %f482, 0f3BBB989D, 0f3F000000;
	cvt.sat.f32.f32 	%f484, %f483;
	mov.f32 	%f485, 0f4B400001;
	mov.f32 	%f486, 0f437C0000;
	fma.rm.f32 	%f487, %f484, %f486, %f485;
	add.f32 	%f488, %f487, 0fCB40007F;
	neg.f32 	%f489, %f488;
	fma.rn.f32 	%f490, %f482, 0f3FB8AA3B, %f489;
	fma.rn.f32 	%f491, %f482, 0f32A57060, %f490;
	mov.b32 	%r196, %f487;
	shl.b32 	%r197, %r196, 23;
	mov.b32 	%f492, %r197;
	ex2.approx.ftz.f32 	%f493, %f491;
	mul.f32 	%f66, %f493, %f492;
	mov.f32 	%f1138, 0f00000000;
	mov.b32 	%r271, 0;
	@%p52 bra 	$L__BB0_66;
	mov.f32 	%f1138, 0f00000000;
	mov.b32 	%r269, 0;
$L__BB0_65:
	.pragma "nounroll";
	cvt.u64.u32 	%rd137, %r269;
	add.s64 	%rd138, %rd137, %rd12;
	shl.b64 	%rd139, %rd138, 2;
	add.s64 	%rd140, %rd1, %rd139;
	ld.global.nc.f32 	%f495, [%rd140];
	mul.wide.u32 	%rd141, %r269, 4;
	add.s64 	%rd142, %rd5, %rd141;
	ld.global.nc.f32 	%f496, [%rd142];
	fma.rn.f32 	%f497, %f495, %f496, %f1138;
	ld.global.nc.f32 	%f498, [%rd140+4];
	ld.global.nc.f32 	%f499, [%rd142+4];
	fma.rn.f32 	%f500, %f498, %f499, %f497;
	ld.global.nc.f32 	%f501, [%rd140+8];
	ld.global.nc.f32 	%f502, [%rd142+8];
	fma.rn.f32 	%f503, %f501, %f502, %f500;
	ld.global.nc.f32 	%f504, [%rd140+12];
	ld.global.nc.f32 	%f505, [%rd142+12];
	fma.rn.f32 	%f506, %f504, %f505, %f503;
	ld.global.nc.f32 	%f507, [%rd140+16];
	ld.global.nc.f32 	%f508, [%rd142+16];
	fma.rn.f32 	%f509, %f507, %f508, %f506;
	ld.global.nc.f32 	%f510, [%rd140+20];
	ld.global.nc.f32 	%f511, [%rd142+20];
	fma.rn.f32 	%f512, %f510, %f511, %f509;
	ld.global.nc.f32 	%f513, [%rd140+24];
	ld.global.nc.f32 	%f514, [%rd142+24];
	fma.rn.f32 	%f515, %f513, %f514, %f512;
	ld.global.nc.f32 	%f516, [%rd140+28];
	ld.global.nc.f32 	%f517, [%rd142+28];
	fma.rn.f32 	%f518, %f516, %f517, %f515;
	ld.global.nc.f32 	%f519, [%rd140+32];
	ld.global.nc.f32 	%f520, [%rd142+32];
	fma.rn.f32 	%f521, %f519, %f520, %f518;
	ld.global.nc.f32 	%f522, [%rd140+36];
	ld.global.nc.f32 	%f523, [%rd142+36];
	fma.rn.f32 	%f524, %f522, %f523, %f521;
	ld.global.nc.f32 	%f525, [%rd140+40];
	ld.global.nc.f32 	%f526, [%rd142+40];
	fma.rn.f32 	%f527, %f525, %f526, %f524;
	ld.global.nc.f32 	%f528, [%rd140+44];
	ld.global.nc.f32 	%f529, [%rd142+44];
	fma.rn.f32 	%f530, %f528, %f529, %f527;
	ld.global.nc.f32 	%f531, [%rd140+48];
	ld.global.nc.f32 	%f532, [%rd142+48];
	fma.rn.f32 	%f533, %f531, %f532, %f530;
	ld.global.nc.f32 	%f534, [%rd140+52];
	ld.global.nc.f32 	%f535, [%rd142+52];
	fma.rn.f32 	%f536, %f534, %f535, %f533;
	ld.global.nc.f32 	%f537, [%rd140+56];
	ld.global.nc.f32 	%f538, [%rd142+56];
	fma.rn.f32 	%f539, %f537, %f538, %f536;
	ld.global.nc.f32 	%f540, [%rd140+60];
	ld.global.nc.f32 	%f541, [%rd142+60];
	fma.rn.f32 	%f1138, %f540, %f541, %f539;
	add.s32 	%r269, %r269, 16;
	setp.ne.s32 	%p53, %r269, %r52;
	mov.u32 	%r271, %r52;
	@%p53 bra 	$L__BB0_65;
$L__BB0_66:
	setp.eq.s32 	%p54, %r48, 0;
	@%p54 bra 	$L__BB0_76;
	setp.lt.u32 	%p55, %r49, 7;
	@%p55 bra 	$L__BB0_69;
	cvt.u64.u32 	%rd143, %r271;
	add.s64 	%rd144, %rd143, %rd12;
	shl.b64 	%rd145, %rd144, 2;
	add.s64 	%rd146, %rd1, %rd145;
	ld.global.nc.f32 	%f543, [%rd146];
	mul.wide.u32 	%rd147, %r271, 4;
	add.s64 	%rd148, %rd5, %rd147;
	ld.global.nc.f32 	%f544, [%rd148];
	fma.rn.f32 	%f545, %f543, %f544, %f1138;
	ld.global.nc.f32 	%f546, [%rd146+4];
	ld.global.nc.f32 	%f547, [%rd148+4];
	fma.rn.f32 	%f548, %f546, %f547, %f545;
	ld.global.nc.f32 	%f549, [%rd146+8];
	ld.global.nc.f32 	%f550, [%rd148+8];
	fma.rn.f32 	%f551, %f549, %f550, %f548;
	ld.global.nc.f32 	%f552, [%rd146+12];
	ld.global.nc.f32 	%f553, [%rd148+12];
	fma.rn.f32 	%f554, %f552, %f553, %f551;
	ld.global.nc.f32 	%f555, [%rd146+16];
	ld.global.nc.f32 	%f556, [%rd148+16];
	fma.rn.f32 	%f557, %f555, %f556, %f554;
	ld.global.nc.f32 	%f558, [%rd146+20];
	ld.global.nc.f32 	%f559, [%rd148+20];
	fma.rn.f32 	%f560, %f558, %f559, %f557;
	ld.global.nc.f32 	%f561, [%rd146+24];
	ld.global.nc.f32 	%f562, [%rd148+24];
	fma.rn.f32 	%f563, %f561, %f562, %f560;
	ld.global.nc.f32 	%f564, [%rd146+28];
	ld.global.nc.f32 	%f565, [%rd148+28];
	fma.rn.f32 	%f1138, %f564, %f565, %f563;
	add.s32 	%r271, %r271, 8;
$L__BB0_69:
	setp.eq.s32 	%p56, %r50, 0;
	@%p56 bra 	$L__BB0_76;
	setp.lt.u32 	%p57, %r51, 3;
	@%p57 bra 	$L__BB0_72;
	cvt.u64.u32 	%rd149, %r271;
	add.s64 	%rd150, %rd149, %rd12;
	shl.b64 	%rd151, %rd150, 2;
	add.s64 	%rd152, %rd1, %rd151;
	ld.global.nc.f32 	%f567, [%rd152];
	mul.wide.u32 	%rd153, %r271, 4;
	add.s64 	%rd154, %rd5, %rd153;
	ld.global.nc.f32 	%f568, [%rd154];
	fma.rn.f32 	%f569, %f567, %f568, %f1138;
	ld.global.nc.f32 	%f570, [%rd152+4];
	ld.global.nc.f32 	%f571, [%rd154+4];
	fma.rn.f32 	%f572, %f570, %f571, %f569;
	ld.global.nc.f32 	%f573, [%rd152+8];
	ld.global.nc.f32 	%f574, [%rd154+8];
	fma.rn.f32 	%f575, %f573, %f574, %f572;
	ld.global.nc.f32 	%f576, [%rd152+12];
	ld.global.nc.f32 	%f577, [%rd154+12];
	fma.rn.f32 	%f1138, %f576, %f577, %f575;
	add.s32 	%r271, %r271, 4;
$L__BB0_72:
	setp.eq.s32 	%p58, %r53, 0;
	@%p58 bra 	$L__BB0_76;
	setp.eq.s32 	%p59, %r53, 1;
	cvt.u64.u32 	%rd155, %r271;
	add.s64 	%rd156, %rd155, %rd12;
	shl.b64 	%rd157, %rd156, 2;
	add.s64 	%rd15, %rd1, %rd157;
	ld.global.nc.f32 	%f578, [%rd15];
	mul.wide.u32 	%rd158, %r271, 4;
	add.s64 	%rd16, %rd5, %rd158;
	ld.global.nc.f32 	%f579, [%rd16];
	fma.rn.f32 	%f1138, %f578, %f579, %f1138;
	@%p59 bra 	$L__BB0_76;
	setp.eq.s32 	%p60, %r53, 2;
	ld.global.nc.f32 	%f580, [%rd15+4];
	ld.global.nc.f32 	%f581, [%rd16+4];
	fma.rn.f32 	%f1138, %f580, %f581, %f1138;
	@%p60 bra 	$L__BB0_76;
	ld.global.nc.f32 	%f582, [%rd15+8];
	ld.global.nc.f32 	%f583, [%rd16+8];
	fma.rn.f32 	%f1138, %f582, %f583, %f1138;
$L__BB0_76:
	div.rn.f32 	%f584, %f66, %f1121;
	fma.rn.f32 	%f1143, %f584, %f1138, %f1143;
	add.s32 	%r264, %r264, 1;
	setp.eq.s32 	%p61, %r264, %r158;
	@%p61 bra 	$L__BB0_83;
	bra.uni 	$L__BB0_50;
$L__BB0_77:
	and.b32  	%r70, %r158, 3;
	setp.lt.u32 	%p39, %r158, 4;
	mov.f32 	%f1143, 0f00000000;
	@%p39 bra 	$L__BB0_80;
	and.b32  	%r71, %r158, 2147483644;
	mul.f32 	%f353, %f1, 0f00000000;
	sub.f32 	%f354, %f353, %f1107;
	fma.rn.f32 	%f355, %f354, 0f3BBB989D, 0f3F000000;
	cvt.sat.f32.f32 	%f356, %f355;
	mov.f32 	%f357, 0f4B400001;
	mov.f32 	%f358, 0f437C0000;
	fma.rm.f32 	%f359, %f356, %f358, %f357;
	add.f32 	%f360, %f359, 0fCB40007F;
	neg.f32 	%f361, %f360;
	fma.rn.f32 	%f362, %f354, 0f3FB8AA3B, %f361;
	fma.rn.f32 	%f363, %f354, 0f32A57060, %f362;
	mov.b32 	%r186, %f359;
	shl.b32 	%r187, %r186, 23;
	mov.b32 	%f364, %r187;
	ex2.approx.ftz.f32 	%f365, %f363;
	mul.f32 	%f366, %f365, %f364;
	div.rn.f32 	%f367, %f366, %f1121;
	mul.f32 	%f82, %f367, 0f00000000;
	mov.b32 	%r275, 0;
	mov.f32 	%f1143, 0f00000000;
$L__BB0_79:
	add.f32 	%f368, %f1143, %f82;
	add.f32 	%f369, %f368, %f82;
	add.f32 	%f370, %f369, %f82;
	add.f32 	%f1143, %f370, %f82;
	add.s32 	%r275, %r275, 4;
	setp.eq.s32 	%p40, %r275, %r71;
	@%p40 bra 	$L__BB0_80;
	bra.uni 	$L__BB0_79;
$L__BB0_80:
	setp.eq.s32 	%p41, %r70, 0;
	@%p41 bra 	$L__BB0_83;
	mul.f32 	%f371, %f1, 0f00000000;
	sub.f32 	%f372, %f371, %f1107;
	fma.rn.f32 	%f373, %f372, 0f3BBB989D, 0f3F000000;
	cvt.sat.f32.f32 	%f374, %f373;
	mov.f32 	%f375, 0f4B400001;
	mov.f32 	%f376, 0f437C0000;
	fma.rm.f32 	%f377, %f374, %f376, %f375;
	add.f32 	%f378, %f377, 0fCB40007F;
	neg.f32 	%f379, %f378;
	fma.rn.f32 	%f380, %f372, 0f3FB8AA3B, %f379;
	fma.rn.f32 	%f381, %f372, 0f32A57060, %f380;
	mov.b32 	%r189, %f377;
	shl.b32 	%r190, %r189, 23;
	mov.b32 	%f382, %r190;
	ex2.approx.ftz.f32 	%f383, %f381;
	mul.f32 	%f384, %f383, %f382;
	div.rn.f32 	%f385, %f384, %f1121;
	mul.f32 	%f87, %f385, 0f00000000;
	mov.b32 	%r274, 0;
$L__BB0_82:
	.pragma "nounroll";
	add.f32 	%f1143, %f1143, %f87;
	add.s32 	%r274, %r274, 1;
	setp.ne.s32 	%p42, %r274, %r70;
	@%p42 bra 	$L__BB0_82;
$L__BB0_83:
	setp.lt.s32 	%p62, %r159, 1;
	@%p62 bra 	$L__BB0_96;
	add.s32 	%r200, %r159, -1;
	and.b32  	%r76, %r159, 15;
	setp.lt.u32 	%p63, %r200, 15;
	mov.b32 	%r276, 0;
	@%p63 bra 	$L__BB0_87;
	and.b32  	%r276, %r159, 2147483632;
	mov.b32 	%r281, 0;
$L__BB0_86:
	.pragma "nounroll";
	mul.wide.u32 	%rd159, %r281, 4;
	add.s64 	%rd160, %rd3, %rd159;
	mov.f32 	%f585, 0f00000000;
	st.local.v4.f32 	[%rd160], {%f585, %f585, %f585, %f585};
	st.local.v4.f32 	[%rd160+16], {%f585, %f585, %f585, %f585};
	st.local.v4.f32 	[%rd160+32], {%f585, %f585, %f585, %f585};
	st.local.v4.f32 	[%rd160+48], {%f585, %f585, %f585, %f585};
	add.s32 	%r281, %r281, 16;
	setp.eq.s32 	%p64, %r281, %r276;
	@%p64 bra 	$L__BB0_87;
	bra.uni 	$L__BB0_86;
$L__BB0_87:
	setp.eq.s32 	%p65, %r76, 0;
	@%p65 bra 	$L__BB0_96;
	and.b32  	%r81, %r159, 7;
	setp.lt.u32 	%p66, %r76, 8;
	@%p66 bra 	$L__BB0_90;
	mul.wide.u32 	%rd161, %r276, 4;
	add.s64 	%rd162, %rd3, %rd161;
	mov.b32 	%r202, 0;
	st.local.u32 	[%rd162], %r202;
	st.local.u32 	[%rd162+4], %r202;
	st.local.u32 	[%rd162+8], %r202;
	st.local.u32 	[%rd162+12], %r202;
	st.local.u32 	[%rd162+16], %r202;
	st.local.u32 	[%rd162+20], %r202;
	st.local.u32 	[%rd162+24], %r202;
	st.local.u32 	[%rd162+28], %r202;
	add.s32 	%r276, %r276, 8;
$L__BB0_90:
	setp.eq.s32 	%p67, %r81, 0;
	@%p67 bra 	$L__BB0_96;
	and.b32  	%r84, %r159, 3;
	setp.lt.u32 	%p68, %r81, 4;
	@%p68 bra 	$L__BB0_93;
	mul.wide.u32 	%rd163, %r276, 4;
	add.s64 	%rd164, %rd3, %rd163;
	mov.b32 	%r203, 0;
	st.local.u32 	[%rd164], %r203;
	st.local.u32 	[%rd164+4], %r203;
	st.local.u32 	[%rd164+8], %r203;
	st.local.u32 	[%rd164+12], %r203;
	add.s32 	%r276, %r276, 4;
$L__BB0_93:
	setp.eq.s32 	%p69, %r84, 0;
	@%p69 bra 	$L__BB0_96;
	mov.b32 	%r280, 0;
$L__BB0_95:
	.pragma "nounroll";
	mul.wide.u32 	%rd165, %r276, 4;
	add.s64 	%rd166, %rd3, %rd165;
	mov.b32 	%r205, 0;
	st.local.u32 	[%rd166], %r205;
	add.s32 	%r276, %r276, 1;
	add.s32 	%r280, %r280, 1;
	setp.ne.s32 	%p70, %r280, %r84;
	@%p70 bra 	$L__BB0_95;
$L__BB0_96:
	setp.lt.s32 	%p71, %r158, 1;
	@%p71 bra 	$L__BB0_129;
	and.b32  	%r91, %r159, 15;
	and.b32  	%r92, %r159, 7;
	and.b32  	%r93, %r159, 3;
	mov.b32 	%r282, 0;
$L__BB0_98:
	and.b32  	%r100, %r159, 2147483632;
	add.s32 	%r101, %r159, -1;
	setp.lt.s32 	%p72, %r159, 1;
	mul.lo.s32 	%r207, %r282, %r159;
	cvt.s64.s32 	%rd20, %r207;
	mul.wide.s32 	%rd167, %r207, 4;
	add.s64 	%rd21, %rd2, %rd167;
	mov.f32 	%f1152, 0f00000000;
	@%p72 bra 	$L__BB0_112;
	setp.lt.u32 	%p73, %r101, 15;
	mov.f32 	%f1152, 0f00000000;
	mov.b32 	%r285, 0;
	@%p73 bra 	$L__BB0_102;
	ld.param.u64 	%rd288, [_Z26flash_attn_backward_kernelPKfS0_S0_S0_PfS1_S1_ii_param_0];
	cvta.to.global.u64 	%rd168, %rd288;
	mul.wide.s32 	%rd169, %r2, 4;
	add.s64 	%rd170, %rd169, %rd168;
	add.s64 	%rd298, %rd170, 32;
	and.b32  	%r209, %r159, 2147483632;
	neg.s32 	%r283, %r209;
	shl.b64 	%rd171, %rd20, 2;
	add.s64 	%rd172, %rd2, %rd171;
	add.s64 	%rd297, %rd172, 32;
	mov.f32 	%f1152, 0f00000000;
$L__BB0_101:
	.pragma "nounroll";
	ld.global.nc.f32 	%f590, [%rd298+-32];
	ld.global.nc.f32 	%f591, [%rd297+-32];
	fma.rn.f32 	%f592, %f590, %f591, %f1152;
	ld.global.nc.f32 	%f593, [%rd298+-28];
	ld.global.nc.f32 	%f594, [%rd297+-28];
	fma.rn.f32 	%f595, %f593, %f594, %f592;
	ld.global.nc.f32 	%f596, [%rd298+-24];
	ld.global.nc.f32 	%f597, [%rd297+-24];
	fma.rn.f32 	%f598, %f596, %f597, %f595;
	ld.global.nc.f32 	%f599, [%rd298+-20];
	ld.global.nc.f32 	%f600, [%rd297+-20];
	fma.rn.f32 	%f601, %f599, %f600, %f598;
	ld.global.nc.f32 	%f602, [%rd298+-16];
	ld.global.nc.f32 	%f603, [%rd297+-16];
	fma.rn.f32 	%f604, %f602, %f603, %f601;
	ld.global.nc.f32 	%f605, [%rd298+-12];
	ld.global.nc.f32 	%f606, [%rd297+-12];
	fma.rn.f32 	%f607, %f605, %f606, %f604;
	ld.global.nc.f32 	%f608, [%rd298+-8];
	ld.global.nc.f32 	%f609, [%rd297+-8];
	fma.rn.f32 	%f610, %f608, %f609, %f607;
	ld.global.nc.f32 	%f611, [%rd298+-4];
	ld.global.nc.f32 	%f612, [%rd297+-4];
	fma.rn.f32 	%f613, %f611, %f612, %f610;
	ld.global.nc.f32 	%f614, [%rd298];
	ld.global.nc.f32 	%f615, [%rd297];
	fma.rn.f32 	%f616, %f614, %f615, %f613;
	ld.global.nc.f32 	%f617, [%rd298+4];
	ld.global.nc.f32 	%f618, [%rd297+4];
	fma.rn.f32 	%f619, %f617, %f618, %f616;
	ld.global.nc.f32 	%f620, [%rd298+8];
	ld.global.nc.f32 	%f621, [%rd297+8];
	fma.rn.f32 	%f622, %f620, %f621, %f619;
	ld.global.nc.f32 	%f623, [%rd298+12];
	ld.global.nc.f32 	%f624, [%rd297+12];
	fma.rn.f32 	%f625, %f623, %f624, %f622;
	ld.global.nc.f32 	%f626, [%rd298+16];
	ld.global.nc.f32 	%f627, [%rd297+16];
	fma.rn.f32 	%f628, %f626, %f627, %f625;
	ld.global.nc.f32 	%f629, [%rd298+20];
	ld.global.nc.f32 	%f630, [%rd297+20];
	fma.rn.f32 	%f631, %f629, %f630, %f628;
	ld.global.nc.f32 	%f632, [%rd298+24];
	ld.global.nc.f32 	%f633, [%rd297+24];
	fma.rn.f32 	%f634, %f632, %f633, %f631;
	ld.global.nc.f32 	%f635, [%rd298+28];
	ld.global.nc.f32 	%f636, [%rd297+28];
	fma.rn.f32 	%f1152, %f635, %f636, %f634;
	add.s32 	%r283, %r283, 16;
	add.s64 	%rd298, %rd298, 64;
	add.s64 	%rd297, %rd297, 64;
	setp.ne.s32 	%p74, %r283, 0;
	mov.u32 	%r285, %r100;
	@%p74 bra 	$L__BB0_101;
$L__BB0_102:
	setp.eq.s32 	%p75, %r91, 0;
	@%p75 bra 	$L__BB0_112;
	add.s32 	%r210, %r91, -1;
	setp.lt.u32 	%p76, %r210, 7;
	@%p76 bra 	$L__BB0_105;
	mul.wide.u32 	%rd173, %r285, 4;
	add.s64 	%rd174, %rd4, %rd173;
	ld.global.nc.f32 	%f638, [%rd174];
	add.s64 	%rd175, %rd21, %rd173;
	ld.global.nc.f32 	%f639, [%rd175];
	fma.rn.f32 	%f640, %f638, %f639, %f1152;
	ld.global.nc.f32 	%f641, [%rd174+4];
	ld.global.nc.f32 	%f642, [%rd175+4];
	fma.rn.f32 	%f643, %f641, %f642, %f640;
	ld.global.nc.f32 	%f644, [%rd174+8];
	ld.global.nc.f32 	%f645, [%rd175+8];
	fma.rn.f32 	%f646, %f644, %f645, %f643;
	ld.global.nc.f32 	%f647, [%rd174+12];
	ld.global.nc.f32 	%f648, [%rd175+12];
	fma.rn.f32 	%f649, %f647, %f648, %f646;
	ld.global.nc.f32 	%f650, [%rd174+16];
	ld.global.nc.f32 	%f651, [%rd175+16];
	fma.rn.f32 	%f652, %f650, %f651, %f649;
	ld.global.nc.f32 	%f653, [%rd174+20];
	ld.global.nc.f32 	%f654, [%rd175+20];
	fma.rn.f32 	%f655, %f653, %f654, %f652;
	ld.global.nc.f32 	%f656, [%rd174+24];
	ld.global.nc.f32 	%f657, [%rd175+24];
	fma.rn.f32 	%f658, %f656, %f657, %f655;
	ld.global.nc.f32 	%f659, [%rd174+28];
	ld.global.nc.f32 	%f660, [%rd175+28];
	fma.rn.f32 	%f1152, %f659, %f660, %f658;
	add.s32 	%r285, %r285, 8;
$L__BB0_105:
	setp.eq.s32 	%p77, %r92, 0;
	@%p77 bra 	$L__BB0_112;
	add.s32 	%r211, %r92, -1;
	setp.lt.u32 	%p78, %r211, 3;
	@%p78 bra 	$L__BB0_108;
	mul.wide.u32 	%rd176, %r285, 4;
	add.s64 	%rd177, %rd4, %rd176;
	ld.global.nc.f32 	%f662, [%rd177];
	add.s64 	%rd178, %rd21, %rd176;
	ld.global.nc.f32 	%f663, [%rd178];
	fma.rn.f32 	%f664, %f662, %f663, %f1152;
	ld.global.nc.f32 	%f665, [%rd177+4];
	ld.global.nc.f32 	%f666, [%rd178+4];
	fma.rn.f32 	%f667, %f665, %f666, %f664;
	ld.global.nc.f32 	%f668, [%rd177+8];
	ld.global.nc.f32 	%f669, [%rd178+8];
	fma.rn.f32 	%f670, %f668, %f669, %f667;
	ld.global.nc.f32 	%f671, [%rd177+12];
	ld.global.nc.f32 	%f672, [%rd178+12];
	fma.rn.f32 	%f1152, %f671, %f672, %f670;
	add.s32 	%r285, %r285, 4;
$L__BB0_108:
	setp.eq.s32 	%p79, %r93, 0;
	@%p79 bra 	$L__BB0_112;
	setp.eq.s32 	%p80, %r93, 1;
	mul.wide.u32 	%rd179, %r285, 4;
	add.s64 	%rd28, %rd4, %rd179;
	ld.global.nc.f32 	%f673, [%rd28];
	add.s64 	%rd29, %rd21, %rd179;
	ld.global.nc.f32 	%f674, [%rd29];
	fma.rn.f32 	%f1152, %f673, %f674, %f1152;
	@%p80 bra 	$L__BB0_112;
	setp.eq.s32 	%p81, %r93, 2;
	ld.global.nc.f32 	%f675, [%rd28+4];
	ld.global.nc.f32 	%f676, [%rd29+4];
	fma.rn.f32 	%f1152, %f675, %f676, %f1152;
	@%p81 bra 	$L__BB0_112;
	ld.global.nc.f32 	%f677, [%rd28+8];
	ld.global.nc.f32 	%f678, [%rd29+8];
	fma.rn.f32 	%f1152, %f677, %f678, %f1152;
$L__BB0_112:
	setp.lt.s32 	%p82, %r159, 1;
	mul.f32 	%f680, %f1, %f1152;
	sub.f32 	%f681, %f680, %f1107;
	fma.rn.f32 	%f682, %f681, 0f3BBB989D, 0f3F000000;
	cvt.sat.f32.f32 	%f683, %f682;
	mov.f32 	%f684, 0f4B400001;
	mov.f32 	%f685, 0f437C0000;
	fma.rm.f32 	%f686, %f683, %f685, %f684;
	add.f32 	%f687, %f686, 0fCB40007F;
	neg.f32 	%f688, %f687;
	fma.rn.f32 	%f689, %f681, 0f3FB8AA3B, %f688;
	fma.rn.f32 	%f690, %f681, 0f32A57060, %f689;
	mov.b32 	%r212, %f686;
	shl.b32 	%r213, %r212, 23;
	mov.b32 	%f691, %r213;
	ex2.approx.ftz.f32 	%f692, %f690;
	mul.f32 	%f693, %f692, %f691;
	div.rn.f32 	%f107, %f693, %f1121;
	mov.f32 	%f1160, 0f00000000;
	@%p82 bra 	$L__BB0_126;
	ld.param.u64 	%rd289, [_Z26flash_attn_backward_kernelPKfS0_S0_S0_PfS1_S1_ii_param_2];
	cvta.to.global.u64 	%rd30, %rd289;
	setp.lt.u32 	%p83, %r101, 15;
	mov.f32 	%f1160, 0f00000000;
	mov.b32 	%r289, 0;
	@%p83 bra 	$L__BB0_116;
	mov.f32 	%f1160, 0f00000000;
	mov.b32 	%r287, 0;
$L__BB0_115:
	.pragma "nounroll";
	cvt.u64.u32 	%rd180, %r287;
	add.s64 	%rd181, %rd180, %rd20;
	shl.b64 	%rd182, %rd181, 2;
	add.s64 	%rd183, %rd30, %rd182;
	ld.global.nc.f32 	%f697, [%rd183];
	mul.wide.u32 	%rd184, %r287, 4;
	add.s64 	%rd185, %rd5, %rd184;
	ld.global.nc.f32 	%f698, [%rd185];
	fma.rn.f32 	%f699, %f697, %f698, %f1160;
	ld.global.nc.f32 	%f700, [%rd183+4];
	ld.global.nc.f32 	%f701, [%rd185+4];
	fma.rn.f32 	%f702, %f700, %f701, %f699;
	ld.global.nc.f32 	%f703, [%rd183+8];
	ld.global.nc.f32 	%f704, [%rd185+8];
	fma.rn.f32 	%f705, %f703, %f704, %f702;
	ld.global.nc.f32 	%f706, [%rd183+12];
	ld.global.nc.f32 	%f707, [%rd185+12];
	fma.rn.f32 	%f708, %f706, %f707, %f705;
	ld.global.nc.f32 	%f709, [%rd183+16];
	ld.global.nc.f32 	%f710, [%rd185+16];
	fma.rn.f32 	%f711, %f709, %f710, %f708;
	ld.global.nc.f32 	%f712, [%rd183+20];
	ld.global.nc.f32 	%f713, [%rd185+20];
	fma.rn.f32 	%f714, %f712, %f713, %f711;
	ld.global.nc.f32 	%f715, [%rd183+24];
	ld.global.nc.f32 	%f716, [%rd185+24];
	fma.rn.f32 	%f717, %f715, %f716, %f714;
	ld.global.nc.f32 	%f718, [%rd183+28];
	ld.global.nc.f32 	%f719, [%rd185+28];
	fma.rn.f32 	%f720, %f718, %f719, %f717;
	ld.global.nc.f32 	%f721, [%rd183+32];
	ld.global.nc.f32 	%f722, [%rd185+32];
	fma.rn.f32 	%f723, %f721, %f722, %f720;
	ld.global.nc.f32 	%f724, [%rd183+36];
	ld.global.nc.f32 	%f725, [%rd185+36];
	fma.rn.f32 	%f726, %f724, %f725, %f723;
	ld.global.nc.f32 	%f727, [%rd183+40];
	ld.global.nc.f32 	%f728, [%rd185+40];
	fma.rn.f32 	%f729, %f727, %f728, %f726;
	ld.global.nc.f32 	%f730, [%rd183+44];
	ld.global.nc.f32 	%f731, [%rd185+44];
	fma.rn.f32 	%f732, %f730, %f731, %f729;
	ld.global.nc.f32 	%f733, [%rd183+48];
	ld.global.nc.f32 	%f734, [%rd185+48];
	fma.rn.f32 	%f735, %f733, %f734, %f732;
	ld.global.nc.f32 	%f736, [%rd183+52];
	ld.global.nc.f32 	%f737, [%rd185+52];
	fma.rn.f32 	%f738, %f736, %f737, %f735;
	ld.global.nc.f32 	%f739, [%rd183+56];
	ld.global.nc.f32 	%f740, [%rd185+56];
	fma.rn.f32 	%f741, %f739, %f740, %f738;
	ld.global.nc.f32 	%f742, [%rd183+60];
	ld.global.nc.f32 	%f743, [%rd185+60];
	fma.rn.f32 	%f1160, %f742, %f743, %f741;
	add.s32 	%r287, %r287, 16;
	setp.ne.s32 	%p84, %r287, %r100;
	mov.u32 	%r289, %r100;
	@%p84 bra 	$L__BB0_115;
$L__BB0_116:
	setp.eq.s32 	%p85, %r91, 0;
	@%p85 bra 	$L__BB0_126;
	add.s32 	%r216, %r91, -1;
	setp.lt.u32 	%p86, %r216, 7;
	@%p86 bra 	$L__BB0_119;
	cvt.u64.u32 	%rd186, %r289;
	add.s64 	%rd187, %rd186, %rd20;
	shl.b64 	%rd188, %rd187, 2;
	add.s64 	%rd189, %rd30, %rd188;
	ld.global.nc.f32 	%f745, [%rd189];
	mul.wide.u32 	%rd190, %r289, 4;
	add.s64 	%rd191, %rd5, %rd190;
	ld.global.nc.f32 	%f746, [%rd191];
	fma.rn.f32 	%f747, %f745, %f746, %f1160;
	ld.global.nc.f32 	%f748, [%rd189+4];
	ld.global.nc.f32 	%f749, [%rd191+4];
	fma.rn.f32 	%f750, %f748, %f749, %f747;
	ld.global.nc.f32 	%f751, [%rd189+8];
	ld.global.nc.f32 	%f752, [%rd191+8];
	fma.rn.f32 	%f753, %f751, %f752, %f750;
	ld.global.nc.f32 	%f754, [%rd189+12];
	ld.global.nc.f32 	%f755, [%rd191+12];
	fma.rn.f32 	%f756, %f754, %f755, %f753;
	ld.global.nc.f32 	%f757, [%rd189+16];
	ld.global.nc.f32 	%f758, [%rd191+16];
	fma.rn.f32 	%f759, %f757, %f758, %f756;
	ld.global.nc.f32 	%f760, [%rd189+20];
	ld.global.nc.f32 	%f761, [%rd191+20];
	fma.rn.f32 	%f762, %f760, %f761, %f759;
	ld.global.nc.f32 	%f763, [%rd189+24];
	ld.global.nc.f32 	%f764, [%rd191+24];
	fma.rn.f32 	%f765, %f763, %f764, %f762;
	ld.global.nc.f32 	%f766, [%rd189+28];
	ld.global.nc.f32 	%f767, [%rd191+28];
	fma.rn.f32 	%f1160, %f766, %f767, %f765;
	add.s32 	%r289, %r289, 8;
$L__BB0_119:
	setp.eq.s32 	%p87, %r92, 0;
	@%p87 bra 	$L__BB0_126;
	add.s32 	%r217, %r92, -1;
	setp.lt.u32 	%p88, %r217, 3;
	@%p88 bra 	$L__BB0_122;
	cvt.u64.u32 	%rd192, %r289;
	add.s64 	%rd193, %rd192, %rd20;
	shl.b64 	%rd194, %rd193, 2;
	add.s64 	%rd195, %rd30, %rd194;
	ld.global.nc.f32 	%f769, [%rd195];
	mul.wide.u32 	%rd196, %r289, 4;
	add.s64 	%rd197, %rd5, %rd196;
	ld.global.nc.f32 	%f770, [%rd197];
	fma.rn.f32 	%f771, %f769, %f770, %f1160;
	ld.global.nc.f32 	%f772, [%rd195+4];
	ld.global.nc.f32 	%f773, [%rd197+4];
	fma.rn.f32 	%f774, %f772, %f773, %f771;
	ld.global.nc.f32 	%f775, [%rd195+8];
	ld.global.nc.f32 	%f776, [%rd197+8];
	fma.rn.f32 	%f777, %f775, %f776, %f774;
	ld.global.nc.f32 	%f778, [%rd195+12];
	ld.global.nc.f32 	%f779, [%rd197+12];
	fma.rn.f32 	%f1160, %f778, %f779, %f777;
	add.s32 	%r289, %r289, 4;
$L__BB0_122:
	setp.eq.s32 	%p89, %r93, 0;
	@%p89 bra 	$L__BB0_126;
	setp.eq.s32 	%p90, %r93, 1;
	cvt.u64.u32 	%rd198, %r289;
	add.s64 	%rd199, %rd198, %rd20;
	shl.b64 	%rd200, %rd199, 2;
	add.s64 	%rd31, %rd30, %rd200;
	ld.global.nc.f32 	%f780, [%rd31];
	mul.wide.u32 	%rd201, %r289, 4;
	add.s64 	%rd32, %rd5, %rd201;
	ld.global.nc.f32 	%f781, [%rd32];
	fma.rn.f32 	%f1160, %f780, %f781, %f1160;
	@%p90 bra 	$L__BB0_126;
	setp.eq.s32 	%p91, %r93, 2;
	ld.global.nc.f32 	%f782, [%rd31+4];
	ld.global.nc.f32 	%f783, [%rd32+4];
	fma.rn.f32 	%f1160, %f782, %f783, %f1160;
	@%p91 bra 	$L__BB0_126;
	ld.global.nc.f32 	%f784, [%rd31+8];
	ld.global.nc.f32 	%f785, [%rd32+8];
	fma.rn.f32 	%f1160, %f784, %f785, %f1160;
$L__BB0_126:
	setp.lt.s32 	%p92, %r159, 1;
	sub.f32 	%f122, %f1160, %f1143;
	@%p92 bra 	$L__BB0_180;
	setp.lt.u32 	%p93, %r101, 15;
	mul.f32 	%f786, %f107, %f122;
	mul.f32 	%f123, %f1, %f786;
	mov.b32 	%r292, 0;
	@%p93 bra 	$L__BB0_144;
	mov.b32 	%r294, 0;
	bra.uni 	$L__BB0_143;
$L__BB0_129:
	setp.lt.s32 	%p121, %r159, 1;
	@%p121 bra 	$L__BB0_142;
	ld.param.u64 	%rd290, [_Z26flash_attn_backward_kernelPKfS0_S0_S0_PfS1_S1_ii_param_4];
	cvta.to.global.u64 	%rd17, %rd290;
	add.s32 	%r248, %r159, -1;
	and.b32  	%r96, %r159, 15;
	setp.lt.u32 	%p122, %r248, 15;
	mov.b32 	%r305, 0;
	@%p122 bra 	$L__BB0_133;
	and.b32  	%r305, %r159, 2147483632;
	neg.s32 	%r304, %r305;
	add.s64 	%rd299, %rd3, 32;
	add.s64 	%rd19, %rd17, 32;
	mov.u32 	%r303, %r2;
$L__BB0_132:
	.pragma "nounroll";
	mul.wide.s32 	%rd274, %r303, 4;
	add.s64 	%rd275, %rd19, %rd274;
	ld.local.v4.f32 	{%f1066, %f1067, %f1068, %f1069}, [%rd299+-32];
	st.global.f32 	[%rd275+-32], %f1066;
	st.global.f32 	[%rd275+-28], %f1067;
	st.global.f32 	[%rd275+-24], %f1068;
	st.global.f32 	[%rd275+-20], %f1069;
	ld.local.v4.f32 	{%f1070, %f1071, %f1072, %f1073}, [%rd299+-16];
	st.global.f32 	[%rd275+-16], %f1070;
	st.global.f32 	[%rd275+-12], %f1071;
	st.global.f32 	[%rd275+-8], %f1072;
	st.global.f32 	[%rd275+-4], %f1073;
	ld.local.v4.f32 	{%f1074, %f1075, %f1076, %f1077}, [%rd299];
	st.global.f32 	[%rd275], %f1074;
	st.global.f32 	[%rd275+4], %f1075;
	st.global.f32 	[%rd275+8], %f1076;
	st.global.f32 	[%rd275+12], %f1077;
	ld.local.v4.f32 	{%f1078, %f1079, %f1080, %f1081}, [%rd299+16];
	st.global.f32 	[%rd275+16], %f1078;
	st.global.f32 	[%rd275+20], %f1079;
	st.global.f32 	[%rd275+24], %f1080;
	st.global.f32 	[%rd275+28], %f1081;
	add.s32 	%r304, %r304, 16;
	add.s64 	%rd299, %rd299, 64;
	add.s32 	%r303, %r303, 16;
	setp.ne.s32 	%p123, %r304, 0;
	@%p123 bra 	$L__BB0_132;
$L__BB0_133:
	setp.eq.s32 	%p124, %r96, 0;
	@%p124 bra 	$L__BB0_142;
	and.b32  	%r146, %r159, 7;
	setp.lt.u32 	%p125, %r96, 8;
	@%p125 bra 	$L__BB0_136;
	mul.wide.u32 	%rd276, %r305, 4;
	add.s64 	%rd277, %rd3, %rd276;
	ld.local.f32 	%f1082, [%rd277];
	add.s32 	%r249, %r305, %r2;
	mul.wide.s32 	%rd278, %r249, 4;
	add.s64 	%rd279, %rd17, %rd278;
	st.global.f32 	[%rd279], %f1082;
	ld.local.f32 	%f1083, [%rd277+4];
	st.global.f32 	[%rd279+4], %f1083;
	ld.local.f32 	%f1084, [%rd277+8];
	st.global.f32 	[%rd279+8], %f1084;
	ld.local.f32 	%f1085, [%rd277+12];
	st.global.f32 	[%rd279+12], %f1085;
	ld.local.f32 	%f1086, [%rd277+16];
	st.global.f32 	[%rd279+16], %f1086;
	ld.local.f32 	%f1087, [%rd277+20];
	st.global.f32 	[%rd279+20], %f1087;
	ld.local.f32 	%f1088, [%rd277+24];
	st.global.f32 	[%rd279+24], %f1088;
	ld.local.f32 	%f1089, [%rd277+28];
	st.global.f32 	[%rd279+28], %f1089;
	add.s32 	%r305, %r305, 8;
$L__BB0_136:
	setp.eq.s32 	%p126, %r146, 0;
	@%p126 bra 	$L__BB0_142;
	and.b32  	%r149, %r159, 3;
	setp.lt.u32 	%p127, %r146, 4;
	@%p127 bra 	$L__BB0_139;
	mul.wide.u32 	%rd280, %r305, 4;
	add.s64 	%rd281, %rd3, %rd280;
	ld.local.f32 	%f1090, [%rd281];
	add.s32 	%r250, %r305, %r2;
	mul.wide.s32 	%rd282, %r250, 4;
	add.s64 	%rd283, %rd17, %rd282;
	st.global.f32 	[%rd283], %f1090;
	ld.local.f32 	%f1091, [%rd281+4];
	st.global.f32 	[%rd283+4], %f1091;
	ld.local.f32 	%f1092, [%rd281+8];
	st.global.f32 	[%rd283+8], %f1092;
	ld.local.f32 	%f1093, [%rd281+12];
	st.global.f32 	[%rd283+12], %f1093;
	add.s32 	%r305, %r305, 4;
$L__BB0_139:
	setp.eq.s32 	%p128, %r149, 0;
	@%p128 bra 	$L__BB0_142;
	add.s32 	%r309, %r305, %r2;
	mul.wide.u32 	%rd284, %r305, 4;
	add.s64 	%rd300, %rd3, %rd284;
	neg.s32 	%r308, %r149;
$L__BB0_141:
	.pragma "nounroll";
	mul.wide.s32 	%rd285, %r309, 4;
	add.s64 	%rd286, %rd17, %rd285;
	ld.local.f32 	%f1094, [%rd300];
	st.global.f32 	[%rd286], %f1094;
	add.s32 	%r309, %r309, 1;
	add.s64 	%rd300, %rd300, 4;
	add.s32 	%r308, %r308, 1;
	setp.ne.s32 	%p129, %r308, 0;
	@%p129 bra 	$L__BB0_141;
$L__BB0_142:
	ret;
$L__BB0_143:
	.pragma "nounroll";
	shl.b64 	%rd202, %rd20, 2;
	add.s64 	%rd203, %rd2, %rd202;
	mul.wide.u32 	%rd204, %r294, 4;
	add.s64 	%rd205, %rd203, %rd204;
	ld.global.nc.f32 	%f787, [%rd205];
	add.s64 	%rd206, %rd3, %rd204;
	ld.local.v4.f32 	{%f788, %f789, %f790, %f791}, [%rd206];
	fma.rn.f32 	%f792, %f123, %f787, %f788;
	ld.global.nc.f32 	%f793, [%rd205+4];
	fma.rn.f32 	%f794, %f123, %f793, %f789;
	ld.global.nc.f32 	%f795, [%rd205+8];
	fma.rn.f32 	%f796, %f123, %f795, %f790;
	ld.global.nc.f32 	%f797, [%rd205+12];
	fma.rn.f32 	%f798, %f123, %f797, %f791;
	st.local.v4.f32 	[%rd206], {%f792, %f794, %f796, %f798};
	ld.global.nc.f32 	%f799, [%rd205+16];
	ld.local.v4.f32 	{%f800, %f801, %f802, %f803}, [%rd206+16];
	fma.rn.f32 	%f804, %f123, %f799, %f800;
	ld.global.nc.f32 	%f805, [%rd205+20];
	fma.rn.f32 	%f806, %f123, %f805, %f801;
	ld.global.nc.f32 	%f807, [%rd205+24];
	fma.rn.f32 	%f808, %f123, %f807, %f802;
	ld.global.nc.f32 	%f809, [%rd205+28];
	fma.rn.f32 	%f810, %f123, %f809, %f803;
	st.local.v4.f32 	[%rd206+16], {%f804, %f806, %f808, %f810};
	ld.global.nc.f32 	%f811, [%rd205+32];
	ld.local.v4.f32 	{%f812, %f813, %f814, %f815}, [%rd206+32];
	fma.rn.f32 	%f816, %f123, %f811, %f812;
	ld.global.nc.f32 	%f817, [%rd205+36];
	fma.rn.f32 	%f818, %f123, %f817, %f813;
	ld.global.nc.f32 	%f819, [%rd205+40];
	fma.rn.f32 	%f820, %f123, %f819, %f814;
	ld.global.nc.f32 	%f821, [%rd205+44];
	fma.rn.f32 	%f822, %f123, %f821, %f815;
	st.local.v4.f32 	[%rd206+32], {%f816, %f818, %f820, %f822};
	ld.global.nc.f32 	%f823, [%rd205+48];
	ld.local.v4.f32 	{%f824, %f825, %f826, %f827}, [%rd206+48];
	fma.rn.f32 	%f828, %f123, %f823, %f824;
	ld.global.nc.f32 	%f829, [%rd205+52];
	fma.rn.f32 	%f830, %f123, %f829, %f825;
	ld.global.nc.f32 	%f831, [%rd205+56];
	fma.rn.f32 	%f832, %f123, %f831, %f826;
	ld.global.nc.f32 	%f833, [%rd205+60];
	fma.rn.f32 	%f834, %f123, %f833, %f827;
	st.local.v4.f32 	[%rd206+48], {%f828, %f830, %f832, %f834};
	add.s32 	%r294, %r294, 16;
	setp.eq.s32 	%p94, %r294, %r100;
	mov.u32 	%r292, %r100;
	@%p94 bra 	$L__BB0_144;
	bra.uni 	$L__BB0_143;
$L__BB0_144:
	setp.eq.s32 	%p95, %r91, 0;
	@%p95 bra 	$L__BB0_154;
	add.s32 	%r220, %r91, -1;
	setp.lt.u32 	%p96, %r220, 7;
	@%p96 bra 	$L__BB0_147;
	shl.b64 	%rd207, %rd20, 2;
	add.s64 	%rd208, %rd2, %rd207;
	mul.wide.u32 	%rd209, %r292, 4;
	add.s64 	%rd210, %rd208, %rd209;
	ld.global.nc.f32 	%f835, [%rd210];
	add.s64 	%rd211, %rd3, %rd209;
	ld.local.f32 	%f836, [%rd211];
	fma.rn.f32 	%f837, %f123, %f835, %f836;
	st.local.f32 	[%rd211], %f837;
	ld.global.nc.f32 	%f838, [%rd210+4];
	ld.local.f32 	%f839, [%rd211+4];
	fma.rn.f32 	%f840, %f123, %f838, %f839;
	st.local.f32 	[%rd211+4], %f840;
	ld.global.nc.f32 	%f841, [%rd210+8];
	ld.local.f32 	%f842, [%rd211+8];
	fma.rn.f32 	%f843, %f123, %f841, %f842;
	st.local.f32 	[%rd211+8], %f843;
	ld.global.nc.f32 	%f844, [%rd210+12];
	ld.local.f32 	%f845, [%rd211+12];
	fma.rn.f32 	%f846, %f123, %f844, %f845;
	st.local.f32 	[%rd211+12], %f846;
	ld.global.nc.f32 	%f847, [%rd210+16];
	ld.local.f32 	%f848, [%rd211+16];
	fma.rn.f32 	%f849, %f123, %f847, %f848;
	st.local.f32 	[%rd211+16], %f849;
	ld.global.nc.f32 	%f850, [%rd210+20];
	ld.local.f32 	%f851, [%rd211+20];
	fma.rn.f32 	%f852, %f123, %f850, %f851;
	st.local.f32 	[%rd211+20], %f852;
	ld.global.nc.f32 	%f853, [%rd210+24];
	ld.local.f32 	%f854, [%rd211+24];
	fma.rn.f32 	%f855, %f123, %f853, %f854;
	st.local.f32 	[%rd211+24], %f855;
	ld.global.nc.f32 	%f856, [%rd210+28];
	ld.local.f32 	%f857, [%rd211+28];
	fma.rn.f32 	%f858, %f123, %f856, %f857;
	st.local.f32 	[%rd211+28], %f858;
	add.s32 	%r292, %r292, 8;
$L__BB0_147:
	setp.eq.s32 	%p97, %r92, 0;
	@%p97 bra 	$L__BB0_154;
	add.s32 	%r221, %r92, -1;
	setp.lt.u32 	%p98, %r221, 3;
	@%p98 bra 	$L__BB0_150;
	shl.b64 	%rd212, %rd20, 2;
	add.s64 	%rd213, %rd2, %rd212;
	mul.wide.u32 	%rd214, %r292, 4;
	add.s64 	%rd215, %rd213, %rd214;
	ld.global.nc.f32 	%f859, [%rd215];
	add.s64 	%rd216, %rd3, %rd214;
	ld.local.f32 	%f860, [%rd216];
	fma.rn.f32 	%f861, %f123, %f859, %f860;
	st.local.f32 	[%rd216], %f861;
	ld.global.nc.f32 	%f862, [%rd215+4];
	ld.local.f32 	%f863, [%rd216+4];
	fma.rn.f32 	%f864, %f123, %f862, %f863;
	st.local.f32 	[%rd216+4], %f864;
	ld.global.nc.f32 	%f865, [%rd215+8];
	ld.local.f32 	%f866, [%rd216+8];
	fma.rn.f32 	%f867, %f123, %f865, %f866;
	st.local.f32 	[%rd216+8], %f867;
	ld.global.nc.f32 	%f868, [%rd215+12];
	ld.local.f32 	%f869, [%rd216+12];
	fma.rn.f32 	%f870, %f123, %f868, %f869;
	st.local.f32 	[%rd216+12], %f870;
	add.s32 	%r292, %r292, 4;
$L__BB0_150:
	setp.eq.s32 	%p99, %r93, 0;
	@%p99 bra 	$L__BB0_154;
	setp.eq.s32 	%p100, %r93, 1;
	shl.b64 	%rd217, %rd20, 2;
	add.s64 	%rd218, %rd2, %rd217;
	mul.wide.u32 	%rd219, %r292, 4;
	add.s64 	%rd33, %rd218, %rd219;
	ld.global.nc.f32 	%f871, [%rd33];
	add.s64 	%rd34, %rd3, %rd219;
	ld.local.f32 	%f872, [%rd34];
	fma.rn.f32 	%f873, %f123, %f871, %f872;
	st.local.f32 	[%rd34], %f873;
	@%p100 bra 	$L__BB0_154;
	setp.eq.s32 	%p101, %r93, 2;
	ld.global.nc.f32 	%f874, [%rd33+4];
	ld.local.f32 	%f875, [%rd34+4];
	fma.rn.f32 	%f876, %f123, %f874, %f875;
	st.local.f32 	[%rd34+4], %f876;
	@%p101 bra 	$L__BB0_154;
	ld.global.nc.f32 	%f877, [%rd33+8];
	ld.local.f32 	%f878, [%rd34+8];
	fma.rn.f32 	%f879, %f123, %f877, %f878;
	st.local.f32 	[%rd34+8], %f879;
$L__BB0_154:
	setp.lt.u32 	%p102, %r101, 15;
	mov.b32 	%r296, 0;
	@%p102 bra 	$L__BB0_157;
	mov.b32 	%r298, 0;
$L__BB0_156:
	.pragma "nounroll";
	ld.param.u64 	%rd291, [_Z26flash_attn_backward_kernelPKfS0_S0_S0_PfS1_S1_ii_param_5];
	cvt.u32.u64 	%r224, %rd20;
	add.s32 	%r225, %r298, %r224;
	cvta.to.global.u64 	%rd220, %rd291;
	mul.wide.u32 	%rd221, %r225, 4;
	add.s64 	%rd222, %rd220, %rd221;
	mul.wide.u32 	%rd223, %r298, 4;
	add.s64 	%rd224, %rd4, %rd223;
	ld.global.nc.f32 	%f880, [%rd224];
	mul.f32 	%f881, %f123, %f880;
	atom.global.add.f32 	%f882, [%rd222], %f881;
	ld.global.nc.f32 	%f883, [%rd224+4];
	mul.f32 	%f884, %f123, %f883;
	atom.global.add.f32 	%f885, [%rd222+4], %f884;
	ld.global.nc.f32 	%f886, [%rd224+8];
	mul.f32 	%f887, %f123, %f886;
	atom.global.add.f32 	%f888, [%rd222+8], %f887;
	ld.global.nc.f32 	%f889, [%rd224+12];
	mul.f32 	%f890, %f123, %f889;
	atom.global.add.f32 	%f891, [%rd222+12], %f890;
	ld.global.nc.f32 	%f892, [%rd224+16];
	mul.f32 	%f893, %f123, %f892;
	atom.global.add.f32 	%f894, [%rd222+16], %f893;
	ld.global.nc.f32 	%f895, [%rd224+20];
	mul.f32 	%f896, %f123, %f895;
	atom.global.add.f32 	%f897, [%rd222+20], %f896;
	ld.global.nc.f32 	%f898, [%rd224+24];
	mul.f32 	%f899, %f123, %f898;
	atom.global.add.f32 	%f900, [%rd222+24], %f899;
	ld.global.nc.f32 	%f901, [%rd224+28];
	mul.f32 	%f902, %f123, %f901;
	atom.global.add.f32 	%f903, [%rd222+28], %f902;
	ld.global.nc.f32 	%f904, [%rd224+32];
	mul.f32 	%f905, %f123, %f904;
	atom.global.add.f32 	%f906, [%rd222+32], %f905;
	ld.global.nc.f32 	%f907, [%rd224+36];
	mul.f32 	%f908, %f123, %f907;
	atom.global.add.f32 	%f909, [%rd222+36], %f908;
	ld.global.nc.f32 	%f910, [%rd224+40];
	mul.f32 	%f911, %f123, %f910;
	atom.global.add.f32 	%f912, [%rd222+40], %f911;
	ld.global.nc.f32 	%f913, [%rd224+44];
	mul.f32 	%f914, %f123, %f913;
	atom.global.add.f32 	%f915, [%rd222+44], %f914;
	ld.global.nc.f32 	%f916, [%rd224+48];
	mul.f32 	%f917, %f123, %f916;
	atom.global.add.f32 	%f918, [%rd222+48], %f917;
	ld.global.nc.f32 	%f919, [%rd224+52];
	mul.f32 	%f920, %f123, %f919;
	atom.global.add.f32 	%f921, [%rd222+52], %f920;
	ld.global.nc.f32 	%f922, [%rd224+56];
	mul.f32 	%f923, %f123, %f922;
	atom.global.add.f32 	%f924, [%rd222+56], %f923;
	ld.global.nc.f32 	%f925, [%rd224+60];
	mul.f32 	%f926, %f123, %f925;
	atom.global.add.f32 	%f927, [%rd222+60], %f926;
	add.s32 	%r298, %r298, 16;
	and.b32  	%r296, %r159, 2147483632;
	setp.eq.s32 	%p103, %r298, %r296;
	@%p103 bra 	$L__BB0_157;
	bra.uni 	$L__BB0_156;
$L__BB0_157:
	setp.eq.s32 	%p104, %r91, 0;
	@%p104 bra 	$L__BB0_167;
	add.s32 	%r226, %r91, -1;
	setp.lt.u32 	%p105, %r226, 7;
	@%p105 bra 	$L__BB0_160;
	ld.param.u64 	%rd292, [_Z26flash_attn_backward_kernelPKfS0_S0_S0_PfS1_S1_ii_param_5];
	cvt.u32.u64 	%r227, %rd20;
	add.s32 	%r228, %r296, %r227;
	cvta.to.global.u64 	%rd225, %rd292;
	mul.wide.u32 	%rd226, %r228, 4;
	add.s64 	%rd227, %rd225, %rd226;
	cvt.u64.u32 	%rd228, %r296;
	mul.wide.u32 	%rd229, %r296, 4;
	add.s64 	%rd230, %rd4, %rd229;
	ld.global.nc.f32 	%f928, [%rd230];
	mul.f32 	%f929, %f123, %f928;
	atom.global.add.f32 	%f930, [%rd227], %f929;
	add.s64 	%rd231, %rd228, %rd20;
	shl.b64 	%rd232, %rd231, 2;
	add.s64 	%rd233, %rd225, %rd232;
	ld.global.nc.f32 	%f931, [%rd230+4];
	mul.f32 	%f932, %f123, %f931;
	atom.global.add.f32 	%f933, [%rd233+4], %f932;
	ld.global.nc.f32 	%f934, [%rd230+8];
	mul.f32 	%f935, %f123, %f934;
	atom.global.add.f32 	%f936, [%rd233+8], %f935;
	ld.global.nc.f32 	%f937, [%rd230+12];
	mul.f32 	%f938, %f123, %f937;
	atom.global.add.f32 	%f939, [%rd233+12], %f938;
	ld.global.nc.f32 	%f940, [%rd230+16];
	mul.f32 	%f941, %f123, %f940;
	atom.global.add.f32 	%f942, [%rd233+16], %f941;
	ld.global.nc.f32 	%f943, [%rd230+20];
	mul.f32 	%f944, %f123, %f943;
	atom.global.add.f32 	%f945, [%rd233+20], %f944;
	ld.global.nc.f32 	%f946, [%rd230+24];
	mul.f32 	%f947, %f123, %f946;
	atom.global.add.f32 	%f948, [%rd233+24], %f947;
	ld.global.nc.f32 	%f949, [%rd230+28];
	mul.f32 	%f950, %f123, %f949;
	atom.global.add.f32 	%f951, [%rd233+28], %f950;
	add.s32 	%r296, %r296, 8;
$L__BB0_160:
	setp.eq.s32 	%p106, %r92, 0;
	@%p106 bra 	$L__BB0_167;
	ld.param.u64 	%rd293, [_Z26flash_attn_backward_kernelPKfS0_S0_S0_PfS1_S1_ii_param_5];
	cvta.to.global.u64 	%rd35, %rd293;
	add.s32 	%r229, %r92, -1;
	setp.lt.u32 	%p107, %r229, 3;
	@%p107 bra 	$L__BB0_163;
	cvt.u32.u64 	%r230, %rd20;
	add.s32 	%r231, %r296, %r230;
	mul.wide.u32 	%rd234, %r231, 4;
	add.s64 	%rd235, %rd35, %rd234;
	cvt.u64.u32 	%rd236, %r296;
	mul.wide.u32 	%rd237, %r296, 4;
	add.s64 	%rd238, %rd4, %rd237;
	ld.global.nc.f32 	%f952, [%rd238];
	mul.f32 	%f953, %f123, %f952;
	atom.global.add.f32 	%f954, [%rd235], %f953;
	add.s64 	%rd239, %rd236, %rd20;
	shl.b64 	%rd240, %rd239, 2;
	add.s64 	%rd241, %rd35, %rd240;
	ld.global.nc.f32 	%f955, [%rd238+4];
	mul.f32 	%f956, %f123, %f955;
	atom.global.add.f32 	%f957, [%rd241+4], %f956;
	ld.global.nc.f32 	%f958, [%rd238+8];
	mul.f32 	%f959, %f123, %f958;
	atom.global.add.f32 	%f960, [%rd241+8], %f959;
	ld.global.nc.f32 	%f961, [%rd238+12];
	mul.f32 	%f962, %f123, %f961;
	atom.global.add.f32 	%f963, [%rd241+12], %f962;
	add.s32 	%r296, %r296, 4;
$L__BB0_163:
	setp.eq.s32 	%p108, %r93, 0;
	@%p108 bra 	$L__BB0_167;
	cvt.u32.u64 	%r232, %rd20;
	setp.eq.s32 	%p109, %r93, 1;
	add.s32 	%r233, %r296, %r232;
	mul.wide.u32 	%rd242, %r233, 4;
	add.s64 	%rd243, %rd35, %rd242;
	cvt.u64.u32 	%rd36, %r296;
	mul.wide.u32 	%rd244, %r296, 4;
	add.s64 	%rd37, %rd4, %rd244;
	ld.global.nc.f32 	%f964, [%rd37];
	mul.f32 	%f965, %f123, %f964;
	atom.global.add.f32 	%f966, [%rd243], %f965;
	@%p109 bra 	$L__BB0_167;
	setp.eq.s32 	%p110, %r93, 2;
	add.s64 	%rd245, %rd36, %rd20;
	shl.b64 	%rd246, %rd245, 2;
	add.s64 	%rd38, %rd35, %rd246;
	ld.global.nc.f32 	%f967, [%rd37+4];
	mul.f32 	%f968, %f123, %f967;
	atom.global.add.f32 	%f969, [%rd38+4], %f968;
	@%p110 bra 	$L__BB0_167;
	ld.global.nc.f32 	%f970, [%rd37+8];
	mul.f32 	%f971, %f123, %f970;
	atom.global.add.f32 	%f972, [%rd38+8], %f971;
$L__BB0_167:
	add.s32 	%r235, %r159, -1;
	setp.lt.u32 	%p111, %r235, 15;
	mov.b32 	%r301, 0;
	@%p111 bra 	$L__BB0_170;
	mov.b32 	%r299, 0;
$L__BB0_169:
	.pragma "nounroll";
	ld.param.u64 	%rd294, [_Z26flash_attn_backward_kernelPKfS0_S0_S0_PfS1_S1_ii_param_6];
	cvt.u32.u64 	%r237, %rd20;
	add.s32 	%r238, %r299, %r237;
	cvta.to.global.u64 	%rd247, %rd294;
	mul.wide.u32 	%rd248, %r238, 4;
	add.s64 	%rd249, %rd247, %rd248;
	mul.wide.u32 	%rd250, %r299, 4;
	add.s64 	%rd251, %rd5, %rd250;
	ld.global.nc.f32 	%f973, [%rd251];
	mul.f32 	%f974, %f107, %f973;
	atom.global.add.f32 	%f975, [%rd249], %f974;
	ld.global.nc.f32 	%f976, [%rd251+4];
	mul.f32 	%f977, %f107, %f976;
	atom.global.add.f32 	%f978, [%rd249+4], %f977;
	ld.global.nc.f32 	%f979, [%rd251+8];
	mul.f32 	%f980, %f107, %f979;
	atom.global.add.f32 	%f981, [%rd249+8], %f980;
	ld.global.nc.f32 	%f982, [%rd251+12];
	mul.f32 	%f983, %f107, %f982;
	atom.global.add.f32 	%f984, [%rd249+12], %f983;
	ld.global.nc.f32 	%f985, [%rd251+16];
	mul.f32 	%f986, %f107, %f985;
	atom.global.add.f32 	%f987, [%rd249+16], %f986;
	ld.global.nc.f32 	%f988, [%rd251+20];
	mul.f32 	%f989, %f107, %f988;
	atom.global.add.f32 	%f990, [%rd249+20], %f989;
	ld.global.nc.f32 	%f991, [%rd251+24];
	mul.f32 	%f992, %f107, %f991;
	atom.global.add.f32 	%f993, [%rd249+24], %f992;
	ld.global.nc.f32 	%f994, [%rd251+28];
	mul.f32 	%f995, %f107, %f994;
	atom.global.add.f32 	%f996, [%rd249+28], %f995;
	ld.global.nc.f32 	%f997, [%rd251+32];
	mul.f32 	%f998, %f107, %f997;
	atom.global.add.f32 	%f999, [%rd249+32], %f998;
	ld.global.nc.f32 	%f1000, [%rd251+36];
	mul.f32 	%f1001, %f107, %f1000;
	atom.global.add.f32 	%f1002, [%rd249+36], %f1001;
	ld.global.nc.f32 	%f1003, [%rd251+40];
	mul.f32 	%f1004, %f107, %f1003;
	atom.global.add.f32 	%f1005, [%rd249+40], %f1004;
	ld.global.nc.f32 	%f1006, [%rd251+44];
	mul.f32 	%f1007, %f107, %f1006;
	atom.global.add.f32 	%f1008, [%rd249+44], %f1007;
	ld.global.nc.f32 	%f1009, [%rd251+48];
	mul.f32 	%f1010, %f107, %f1009;
	atom.global.add.f32 	%f1011, [%rd249+48], %f1010;
	ld.global.nc.f32 	%f1012, [%rd251+52];
	mul.f32 	%f1013, %f107, %f1012;
	atom.global.add.f32 	%f1014, [%rd249+52], %f1013;
	ld.global.nc.f32 	%f1015, [%rd251+56];
	mul.f32 	%f1016, %f107, %f1015;
	atom.global.add.f32 	%f1017, [%rd249+56], %f1016;
	ld.global.nc.f32 	%f1018, [%rd251+60];
	mul.f32 	%f1019, %f107, %f1018;
	atom.global.add.f32 	%f1020, [%rd249+60], %f1019;
	add.s32 	%r299, %r299, 16;
	and.b32  	%r301, %r159, 2147483632;
	setp.ne.s32 	%p112, %r299, %r301;
	@%p112 bra 	$L__BB0_169;
$L__BB0_170:
	setp.eq.s32 	%p113, %r91, 0;
	@%p113 bra 	$L__BB0_180;
	add.s32 	%r239, %r91, -1;
	setp.lt.u32 	%p114, %r239, 7;
	@%p114 bra 	$L__BB0_173;
	ld.param.u64 	%rd295, [_Z26flash_attn_backward_kernelPKfS0_S0_S0_PfS1_S1_ii_param_6];
	cvt.u32.u64 	%r240, %rd20;
	add.s32 	%r241, %r301, %r240;
	cvta.to.global.u64 	%rd252, %rd295;
	mul.wide.u32 	%rd253, %r241, 4;
	add.s64 	%rd254, %rd252, %rd253;
	cvt.u64.u32 	%rd255, %r301;
	mul.wide.u32 	%rd256, %r301, 4;
	add.s64 	%rd257, %rd5, %rd256;
	ld.global.nc.f32 	%f1021, [%rd257];
	mul.f32 	%f1022, %f107, %f1021;
	atom.global.add.f32 	%f1023, [%rd254], %f1022;
	add.s64 	%rd258, %rd255, %rd20;
	shl.b64 	%rd259, %rd258, 2;
	add.s64 	%rd260, %rd252, %rd259;
	ld.global.nc.f32 	%f1024, [%rd257+4];
	mul.f32 	%f1025, %f107, %f1024;
	atom.global.add.f32 	%f1026, [%rd260+4], %f1025;
	ld.global.nc.f32 	%f1027, [%rd257+8];
	mul.f32 	%f1028, %f107, %f1027;
	atom.global.add.f32 	%f1029, [%rd260+8], %f1028;
	ld.global.nc.f32 	%f1030, [%rd257+12];
	mul.f32 	%f1031, %f107, %f1030;
	atom.global.add.f32 	%f1032, [%rd260+12], %f1031;
	ld.global.nc.f32 	%f1033, [%rd257+16];
	mul.f32 	%f1034, %f107, %f1033;
	atom.global.add.f32 	%f1035, [%rd260+16], %f1034;
	ld.global.nc.f32 	%f1036, [%rd257+20];
	mul.f32 	%f1037, %f107, %f1036;
	atom.global.add.f32 	%f1038, [%rd260+20], %f1037;
	ld.global.nc.f32 	%f1039, [%rd257+24];
	mul.f32 	%f1040, %f107, %f1039;
	atom.global.add.f32 	%f1041, [%rd260+24], %f1040;
	ld.global.nc.f32 	%f1042, [%rd257+28];
	mul.f32 	%f1043, %f107, %f1042;
	atom.global.add.f32 	%f1044, [%rd260+28], %f1043;
	add.s32 	%r301, %r301, 8;
$L__BB0_173:
	setp.eq.s32 	%p115, %r92, 0;
	@%p115 bra 	$L__BB0_180;
	ld.param.u64 	%rd296, [_Z26flash_attn_backward_kernelPKfS0_S0_S0_PfS1_S1_ii_param_6];
	cvta.to.global.u64 	%rd39, %rd296;
	add.s32 	%r242, %r92, -1;
	setp.lt.u32 	%p116, %r242, 3;
	@%p116 bra 	$L__BB0_176;
	cvt.u32.u64 	%r243, %rd20;
	add.s32 	%r244, %r301, %r243;
	mul.wide.u32 	%rd261, %r244, 4;
	add.s64 	%rd262, %rd39, %rd261;
	cvt.u64.u32 	%rd263, %r301;
	mul.wide.u32 	%rd264, %r301, 4;
	add.s64 	%rd265, %rd5, %rd264;
	ld.global.nc.f32 	%f1045, [%rd265];
	mul.f32 	%f1046, %f107, %f1045;
	atom.global.add.f32 	%f1047, [%rd262], %f1046;
	add.s64 	%rd266, %rd263, %rd20;
	shl.b64 	%rd267, %rd266, 2;
	add.s64 	%rd268, %rd39, %rd267;
	ld.global.nc.f32 	%f1048, [%rd265+4];
	mul.f32 	%f1049, %f107, %f1048;
	atom.global.add.f32 	%f1050, [%rd268+4], %f1049;
	ld.global.nc.f32 	%f1051, [%rd265+8];
	mul.f32 	%f1052, %f107, %f1051;
	atom.global.add.f32 	%f1053, [%rd268+8], %f1052;
	ld.global.nc.f32 	%f1054, [%rd265+12];
	mul.f32 	%f1055, %f107, %f1054;
	atom.global.add.f32 	%f1056, [%rd268+12], %f1055;
	add.s32 	%r301, %r301, 4;
$L__BB0_176:
	setp.eq.s32 	%p117, %r93, 0;
	@%p117 bra 	$L__BB0_180;
	cvt.u32.u64 	%r245, %rd20;
	setp.eq.s32 	%p118, %r93, 1;
	add.s32 	%r246, %r301, %r245;
	mul.wide.u32 	%rd269, %r246, 4;
	add.s64 	%rd270, %rd39, %rd269;
	cvt.u64.u32 	%rd40, %r301;
	mul.wide.u32 	%rd271, %r301, 4;
	add.s64 	%rd41, %rd5, %rd271;
	ld.global.nc.f32 	%f1057, [%rd41];
	mul.f32 	%f1058, %f107, %f1057;
	atom.global.add.f32 	%f1059, [%rd270], %f1058;
	@%p118 bra 	$L__BB0_180;
	setp.eq.s32 	%p119, %r93, 2;
	add.s64 	%rd272, %rd40, %rd20;
	shl.b64 	%rd273, %rd272, 2;
	add.s64 	%rd42, %rd39, %rd273;
	ld.global.nc.f32 	%f1060, [%rd41+4];
	mul.f32 	%f1061, %f107, %f1060;
	atom.global.add.f32 	%f1062, [%rd42+4], %f1061;
	@%p119 bra 	$L__BB0_180;
	ld.global.nc.f32 	%f1063, [%rd41+8];
	mul.f32 	%f1064, %f107, %f1063;
	atom.global.add.f32 	%f1065, [%rd42+8], %f1064;
$L__BB0_180:
	add.s32 	%r282, %r282, 1;
	setp.eq.s32 	%p120, %r282, %r158;
	@%p120 bra 	$L__BB0_129;
	bra.uni 	$L__BB0_98;

}


// ===== COMPILED SASS (sm_100) =====

	.target	sm_100

	.elftype	@"ET_EXEC"


//--------------------- .note.nv.tkinfo           --------------------------
	.section	.note.nv.tkinfo,"",@"SHT_NOTE"
	.sectionflags	@"SHF_NOTE_NV_TKINFO"
	.tkinfo
        /*0018*/ 	.word	0x00000002
        /*0030*/ 	.string	""
        /*0030*/ 	.string	"ptxas"
        /*0030*/ 	.string	"Cuda compilation tools, release 13.0, V13.0.88"
        /*0030*/ 	.string	"Build cuda_13.0.r13.0/compiler.36424714_0"
        /*0030*/ 	.string	"-arch sm_100 -m 64 "



//--------------------- .note.nv.cuinfo           --------------------------
	.section	.note.nv.cuinfo,"",@"SHT_NOTE"
	.sectionflags	@"SHF_NOTE_NV_CUINFO"
        /*0018*/ 	.short	0x0002
        /*001a*/ 	.short	0x0064
        /*001c*/ 	.short	0x0082
	.zero		2


//--------------------- .nv.info                  --------------------------
	.section	.nv.info,"",@"SHT_CUDA_INFO"
	.align	4


	//----- nvinfo : EIATTR_REGCOUNT
	.align		4
        /*0000*/ 	.byte	0x04, 0x2f
        /*0002*/ 	.short	(.L_1 - .L_0)
	.align		4
.L_0:
        /*0004*/ 	.word	index@(_Z26flash_attn_backward_kernelPKfS0_S0_S0_PfS1_S1_ii)
        /*0008*/ 	.word	0x00000020


	//----- nvinfo : EIATTR_FRAME_SIZE
	.align		4
.L_1:
        /*000c*/ 	.byte	0x04, 0x11
        /*000e*/ 	.short	(.L_3 - .L_2)
	.align		4
.L_2:
        /*0010*/ 	.word	index@($__internal_2_$__cuda_sm3x_div_rn_noftz_f32_slowpath)
        /*0014*/ 	.word	0x00000100


	//----- nvinfo : EIATTR_FRAME_SIZE
	.align		4
.L_3:
        /*0018*/ 	.byte	0x04, 0x11
        /*001a*/ 	.short	(.L_5 - .L_4)
	.align		4
.L_4:
        /*001c*/ 	.word	index@($__internal_1_$__cuda_sm20_sqrt_rn_f32_slowpath)
        /*0020*/ 	.word	0x00000100


	//----- nvinfo : EIATTR_FRAME_SIZE
	.align		4
.L_5:
        /*0024*/ 	.byte	0x04, 0x11
        /*0026*/ 	.short	(.L_7 - .L_6)
	.align		4
.L_6:
        /*0028*/ 	.word	index@($__internal_0_$__cuda_sm20_rcp_rn_f32_slowpath)
        /*002c*/ 	.word	0x00000100


	//----- nvinfo : EIATTR_FRAME_SIZE
	.align		4
.L_7:
        /*0030*/ 	.byte	0x04, 0x11
        /*0032*/ 	.short	(.L_9 - .L_8)
	.align		4
.L_8:
        /*0034*/ 	.word	index@(_Z26flash_attn_backward_kernelPKfS0_S0_S0_PfS1_S1_ii)
        /*0038*/ 	.word	0x00000100


	//----- nvinfo : EIATTR_MIN_STACK_SIZE
	.align		4
.L_9:
        /*003c*/ 	.byte	0x04, 0x12
        /*003e*/ 	.short	(.L_11 - .L_10)
	.align		4
.L_10:
        /*0040*/ 	.word	index@(_Z26flash_attn_backward_kernelPKfS0_S0_S0_PfS1_S1_ii)
        /*0044*/ 	.word	0x00000100
.L_11:


//--------------------- .nv.compat                --------------------------
	.section	.nv.compat,"",@"SHT_CUDA_COMPAT_INFO"
	.align	4
        /*0000*/ 	.byte	0x02, 0x09, 0x00, 0x00, 0x02, 0x02, 0x01, 0x00, 0x02, 0x05, 0x05, 0x00, 0x03, 0x07, 0x01, 0x01
        /*0010*/ 	.byte	0x02, 0x03, 0x00, 0x00, 0x02, 0x06, 0x01, 0x00, 0x04, 0x0b, 0x08, 0x00, 0x01, 0x00, 0x00, 0x00
        /*0020*/ 	.byte	0x00, 0x00, 0x00, 0x00


//--------------------- .nv.info._Z26flash_attn_backward_kernelPKfS0_S0_S0_PfS1_S1_ii --------------------------
	.section	.nv.info._Z26flash_attn_backward_kernelPKfS0_S0_S0_PfS1_S1_ii,"",@"SHT_CUDA_INFO"
	.sectionflags	@""
	.align	4


	//----- nvinfo : EIATTR_CUDA_API_VERSION
	.align		4
        /*0000*/ 	.byte	0x04, 0x37
        /*0002*/ 	.short	(.L_13 - .L_12)
.L_12:
        /*0004*/ 	.word	0x00000082


	//----- nvinfo : EIATTR_KPARAM_INFO
	.align		4
.L_13:
        /*0008*/ 	.byte	0x04, 0x17
        /*000a*/ 	.short	(.L_15 - .L_14)
.L_14:
        /*000c*/ 	.word	0x00000000
        /*0010*/ 	.short	0x0008
        /*0012*/ 	.short	0x003c
        /*0014*/ 	.byte	0x00, 0xf0, 0x11, 0x00


	//----- nvinfo : EIATTR_KPARAM_INFO
	.align		4
.L_15:
        /*0018*/ 	.byte	0x04, 0x17
        /*001a*/ 	.short	(.L_17 - .L_16)
.L_16:
        /*001c*/ 	.word	0x00000000
        /*0020*/ 	.short	0x0007
        /*0022*/ 	.short	0x0038
        /*0024*/ 	.byte	0x00, 0xf0, 0x11, 0x00


	//----- nvinfo : EIATTR_KPARAM_INFO
	.align		4
.L_17:
        /*0028*/ 	.byte	0x04, 0x17
        /*002a*/ 	.short	(.L_19 - .L_18)
.L_18:
        /*002c*/ 	.word	0x00000000
        /*0030*/ 	.short	0x0006
        /*0032*/ 	.short	0x0030
        /*0034*/ 	.byte	0x00, 0xf5, 0x21, 0x00


	//----- nvinfo : EIATTR_KPARAM_INFO
	.align		4
.L_19:
        /*0038*/ 	.byte	0x04, 0x17
        /*003a*/ 	.short	(.L_21 - .L_20)
.L_20:
        /*003c*/ 	.word	0x00000000
        /*0040*/ 	.short	0x0005
        /*0042*/ 	.short	0x0028
        /*0044*/ 	.byte	0x00, 0xf5, 0x21, 0x00


	//----- nvinfo : EIATTR_KPARAM_INFO
	.align		4
.L_21:
        /*0048*/ 	.byte	0x04, 0x17
        /*004a*/ 	.short	(.L_23 - .L_22)
.L_22:
        /*004c*/ 	.word	0x00000000
        /*0050*/ 	.short	0x0004
        /*0052*/ 	.short	0x0020
        /*0054*/ 	.byte	0x00, 0xf5, 0x21, 0x00


	//----- nvinfo : EIATTR_KPARAM_INFO
	.align		4
.L_23:
        /*0058*/ 	.byte	0x04, 0x17
        /*005a*/ 	.short	(.L_25 - .L_24)
.L_24:
        /*005c*/ 	.word	0x00000000
        /*0060*/ 	.short	0x0003
        /*0062*/ 	.short	0x0018
        /*0064*/ 	.byte	0x00, 0xf5, 0x21, 0x00


	//----- nvinfo : EIATTR_KPARAM_INFO
	.align		4
.L_25:
        /*0068*/ 	.byte	0x04, 0x17
        /*006a*/ 	.short	(.L_27 - .L_26)
.L_26:
        /*006c*/ 	.word	0x00000000
        /*0070*/ 	.short	0x0002
        /*0072*/ 	.short	0x0010
        /*0074*/ 	.byte	0x00, 0xf5, 0x21, 0x00


	//----- nvinfo : EIATTR_KPARAM_INFO
	.align		4
.L_27:
        /*0078*/ 	.byte	0x04, 0x17
        /*007a*/ 	.short	(.L_29 - .L_28)
.L_28:
        /*007c*/ 	.word	0x00000000
        /*0080*/ 	.short	0x0001
        /*0082*/ 	.short	0x0008
        /*0084*/ 	.byte	0x00, 0xf5, 0x21, 0x00


	//----- nvinfo : EIATTR_KPARAM_INFO
	.align		4
.L_29:
        /*0088*/ 	.byte	0x04, 0x17
        /*008a*/ 	.short	(.L_31 - .L_30)
.L_30:
        /*008c*/ 	.word	0x00000000
        /*0090*/ 	.short	0x0000
        /*0092*/ 	.short	0x0000
        /*0094*/ 	.byte	0x00, 0xf5, 0x21, 0x00


	//----- nvinfo : EIATTR_SPARSE_MMA_MASK
	.align		4
.L_31:
        /*0098*/ 	.byte	0x03, 0x50
        /*009a*/ 	.short	0x0000


	//----- nvinfo : EIATTR_MAXREG_COUNT
	.align		4
        /*009c*/ 	.byte	0x03, 0x1b
        /*009e*/ 	.short	0x00ff


	//----- nvinfo : EIATTR_MERCURY_ISA_VERSION
	.align		4
        /*00a0*/ 	.byte	0x03, 0x5f
        /*00a2*/ 	.short	0x0101


	//----- nvinfo : EIATTR_VRC_CTA_INIT_COUNT
	.align		4
        /*00a4*/ 	.byte	0x02, 0x4a
	.zero		1
	.zero		1


	//----- nvinfo : EIATTR_EXIT_INSTR_OFFSETS
	.align		4
        /*00a8*/ 	.byte	0x04, 0x1c
        /*00aa*/ 	.short	(.L_33 - .L_32)


	//   ....[0]....
.L_32:
        /*00ac*/ 	.word	0x00000090


	//   ....[1]....
        /*00b0*/ 	.word	0x000070b0


	//   ....[2]....
        /*00b4*/ 	.word	0x00007350


	//   ....[3]....
        /*00b8*/ 	.word	0x00007490


	//   ....[4]....
        /*00bc*/ 	.word	0x00007580


	//   ....[5]....
        /*00c0*/ 	.word	0x00007650


	//----- nvinfo : EIATTR_CRS_STACK_SIZE
	.align		4
.L_33:
        /*00c4*/ 	.byte	0x04, 0x1e
        /*00c6*/ 	.short	(.L_35 - .L_34)
.L_34:
        /*00c8*/ 	.word	0x00000000


	//----- nvinfo : EIATTR_CBANK_PARAM_SIZE
	.align		4
.L_35:
        /*00cc*/ 	.byte	0x03, 0x19
        /*00ce*/ 	.short	0x0040


	//----- nvinfo : EIATTR_PARAM_CBANK
	.align		4
        /*00d0*/ 	.byte	0x04, 0x0a
        /*00d2*/ 	.short	(.L_37 - .L_36)
	.align		4
.L_36:
        /*00d4*/ 	.word	index@(.nv.constant0._Z26flash_attn_backward_kernelPKfS0_S0_S0_PfS1_S1_ii)
        /*00d8*/ 	.short	0x0380
        /*00da*/ 	.short	0x0040


	//----- nvinfo : EIATTR_SW_WAR
	.align		4
.L_37:
        /*00dc*/ 	.byte	0x04, 0x36
        /*00de*/ 	.short	(.L_39 - .L_38)
.L_38:
        /*00e0*/ 	.word	0x00000008
.L_39:


//--------------------- .nv.callgraph             --------------------------
	.section	.nv.callgraph,"",@"SHT_CUDA_CALLGRAPH"
	.align	4
	.sectionentsize	8
	.align		4
        /*0000*/ 	.word	0x00000000
	.align		4
        /*0004*/ 	.word	0xffffffff
	.align		4
        /*0008*/ 	.word	0x00000000
	.align		4
        /*000c*/ 	.word	0xfffffffe
	.align		4
        /*0010*/ 	.word	0x00000000
	.align		4
        /*0014*/ 	.word	0xfffffffd
	.align		4
        /*0018*/ 	.word	0x00000000
	.align		4
        /*001c*/ 	.word	0xfffffffc


//--------------------- .text._Z26flash_attn_backward_kernelPKfS0_S0_S0_PfS1_S1_ii --------------------------
	.section	.text._Z26flash_attn_backward_kernelPKfS0_S0_S0_PfS1_S1_ii,"ax",@progbits
	.align	128
        .global         _Z26flash_attn_backward_kernelPKfS0_S0_S0_PfS1_S1_ii
        .type           _Z26flash_attn_backward_kernelPKfS0_S0_S0_PfS1_S1_ii,@function
        .size           _Z26flash_attn_backward_kernelPKfS0_S0_S0_PfS1_S1_ii,(.L_x_113 - _Z26flash_attn_backward_kernelPKfS0_S0_S0_PfS1_S1_ii)
        .other          _Z26flash_attn_backward_kernelPKfS0_S0_S0_PfS1_S1_ii,@"STO_CUDA_ENTRY STV_DEFAULT"
_Z26flash_attn_backward_kernelPKfS0_S0_S0_PfS1_S1_ii:
.text._Z26flash_attn_backward_kernelPKfS0_S0_S0_PfS1_S1_ii:
[----:B------:R-:W0:Y:S01]  /*0000*/  LDC R1, c[0x0][0x37c] ;  /* 0x0000df00ff017b82 */ /* 0x000e220000000800 */
[----:B------:R-:W1:Y:S07]  /*0010*/  S2R R3, SR_TID.X ;  /* 0x0000000000037919 */ /* 0x000e6e0000002100 */
[----:B------:R-:W1:Y:S01]  /*0020*/  S2UR UR4, SR_CTAID.X ;  /* 0x00000000000479c3 */ /* 0x000e620000002500 */
[----:B------:R-:W2:Y:S01]  /*0030*/  LDCU UR5, c[0x0][0x3b8] ;  /* 0x00007700ff0577ac */ /* 0x000ea20008000800 */
[----:B0-----:R-:W-:-:S04]  /*0040*/  IADD3 R1, PT, PT, R1, -0x100, RZ ;  /* 0xffffff0001017810 */ /* 0x001fc80007ffe0ff */
[----:B------:R-:W-:Y:S02]  /*0050*/  R2UR UR13, R1 ;  /* 0x00000000010d72ca */ /* 0x000fe400000e0000 */
[----:B------:R-:W1:Y:S02]  /*0060*/  LDC R20, c[0x0][0x360] ;  /* 0x0000d800ff147b82 */ /* 0x000e640000000800 */
[----:B-1----:R-:W-:-:S05]  /*0070*/  IMAD R20, R20, UR4, R3 ;  /* 0x0000000414147c24 */ /* 0x002fca000f8e0203 */
[----:B--2---:R-:W-:-:S13]  /*0080*/  ISETP.GE.AND P0, PT, R20, UR5, PT ;  /* 0x0000000514007c0c */ /* 0x004fda000bf06270 */
[----:B------:R-:W-:Y:S05]  /*0090*/  @P0 EXIT ;  /* 0x000000000000094d */ /* 0x000fea0003800000 */
[----:B------:R-:W0:Y:S01]  /*00a0*/  LDCU UR4, c[0x0][0x3bc] ;  /* 0x00007780ff0477ac */ /* 0x000e220008000800 */
[----:B------:R-:W1:Y:S08]  /*00b0*/  LDC.64 R24, c[0x0][0x380] ;  /* 0x0000e000ff187b82 */ /* 0x000e700000000a00 */
[----:B------:R-:W2:Y:S01]  /*00c0*/  LDC.64 R22, c[0x0][0x398] ;  /* 0x0000e600ff167b82 */ /* 0x000ea20000000a00 */
[----:B0-----:R-:W-:Y:S01]  /*00d0*/  I2FP.F32.S32 R0, UR4 ;  /* 0x0000000400007c45 */ /* 0x001fe20008201400 */
[----:B------:R-:W-:-:S03]  /*00e0*/  IMAD R20, R20, UR4, RZ ;  /* 0x0000000414147c24 */ /* 0x000fc6000f8e02ff */
[----:B------:R-:W-:Y:S01]  /*00f0*/  IADD3 R2, PT, PT, R0, -0xd000000, RZ ;  /* 0xf300000000027810 */ /* 0x000fe20007ffe0ff */
[----:B------:R0:W3:Y:S01]  /*0100*/  MUFU.RSQ R3, R0 ;  /* 0x0000000000037308 */ /* 0x0000e20000001400 */
[----:B-1----:R-:W-:Y:S02]  /*0110*/  IMAD.WIDE R24, R20, 0x4, R24 ;  /* 0x0000000414187825 */ /* 0x002fe400078e0218 */
[----:B------:R-:W-:Y:S02]  /*0120*/  ISETP.GT.U32.AND P0, PT, R2, 0x727fffff, PT ;  /* 0x727fffff0200780c */ /* 0x000fe40003f04070 */
[----:B--2---:R-:W-:-:S11]  /*0130*/  IMAD.WIDE R22, R20, 0x4, R22 ;  /* 0x0000000414167825 */ /* 0x004fd600078e0216 */
[----:B0--3--:R-:W-:Y:S05]  /*0140*/  @!P0 BRA `(.L_x_0) ;  /* 0x00000000000c8947 */ /* 0x009fea0003800000 */
[----:B------:R-:W-:-:S07]  /*0150*/  MOV R4, 0x170 ;  /* 0x0000017000047802 */ /* 0x000fce0000000f00 */
[----:B------:R-:W-:Y:S05]  /*0160*/  CALL.REL.NOINC `($__internal_1_$__cuda_sm20_sqrt_rn_f32_slowpath) ;  /* 0x00000078000c7944 */ /* 0x000fea0003c00000 */
[----:B------:R-:W-:Y:S05]  /*0170*/  BRA `(.L_x_1) ;  /* 0x0000000000107947 */ /* 0x000fea0003800000 */
.L_x_0:
[----:B------:R-:W-:Y:S01]  /*0180*/  FMUL.FTZ R5, R0, R3 ;  /* 0x0000000300057220 */ /* 0x000fe20000410000 */
[----:B------:R-:W-:-:S03]  /*0190*/  FMUL.FTZ R3, R3, 0.5 ;  /* 0x3f00000003037820 */ /* 0x000fc60000410000 */
[----:B------:R-:W-:-:S04]  /*01a0*/  FFMA R0, -R5, R5, R0 ;  /* 0x0000000505007223 */ /* 0x000fc80000000100 */
[----:B------:R-:W-:-:S07]  /*01b0*/  FFMA R0, R0, R3, R5 ;  /* 0x0000000300007223 */ /* 0x000fce0000000005 */
.L_x_1:
[----:B------:R-:W-:-:S04]  /*01c0*/  IADD3 R2, PT, PT, R0, 0x1800000, RZ ;  /* 0x0180000000027810 */ /* 0x000fc80007ffe0ff */
[----:B------:R-:W-:-:S04]  /*01d0*/  LOP3.LUT R2, R2, 0x7f800000, RZ, 0xc0, !PT ;  /* 0x7f80000002027812 */ /* 0x000fc800078ec0ff */
[----:B------:R-:W-:-:S13]  /*01e0*/  ISETP.GT.U32.AND P0, PT, R2, 0x1ffffff, PT ;  /* 0x01ffffff0200780c */ /* 0x000fda0003f04070 */
[----:B------:R-:W-:Y:S05]  /*01f0*/  @P0 BRA `(.L_x_2) ;  /* 0x00000000000c0947 */ /* 0x000fea0003800000 */
[----:B------:R-:W-:-:S07]  /*0200*/  MOV R2, 0x220 ;  /* 0x0000022000027802 */ /* 0x000fce0000000f00 */
[----:B------:R-:W-:Y:S05]  /*0210*/  CALL.REL.NOINC `($__internal_0_$__cuda_sm20_rcp_rn_f32_slowpath) ;  /* 0x0000007400107944 */ /* 0x000fea0003c00000 */
[----:B------:R-:W-:Y:S05]  /*0220*/  BRA `(.L_x_3) ;  /* 0x0000000000107947 */ /* 0x000fea0003800000 */
.L_x_2:
[----:B------:R-:W0:Y:S02]  /*0230*/  MUFU.RCP R19, R0 ;  /* 0x0000000000137308 */ /* 0x000e240000001000 */
[----:B0-----:R-:W-:-:S04]  /*0240*/  FFMA R2, R19, R0, -1 ;  /* 0xbf80000013027423 */ /* 0x001fc80000000000 */
[----:B------:R-:W-:-:S04]  /*0250*/  FADD.FTZ R2, -R2, -RZ ;  /* 0x800000ff02027221 */ /* 0x000fc80000010100 */
[----:B------:R-:W-:-:S07]  /*0260*/  FFMA R19, R19, R2, R19 ;  /* 0x0000000213137223 */ /* 0x000fce0000000013 */
.L_x_3:
[----:B------:R-:W0:Y:S01]  /*0270*/  LDCU UR5, c[0x0][0x3b8] ;  /* 0x00007700ff0577ac */ /* 0x000e220008000800 */
[----:B------:R-:W-:Y:S01]  /*0280*/  MOV R18, 0xff800000 ;  /* 0xff80000000127802 */ /* 0x000fe20000000f00 */
[----:B------:R-:W1:Y:S01]  /*0290*/  LDCU.64 UR10, c[0x0][0x358] ;  /* 0x00006b00ff0a77ac */ /* 0x000e620008000a00 */
[----:B0-----:R-:W-:-:S09]  /*02a0*/  UISETP.GE.AND UP0, UPT, UR5, 0x1, UPT ;  /* 0x000000010500788c */ /* 0x001fd2000bf06270 */
[----:B-1----:R-:W-:Y:S05]  /*02b0*/  BRA.U !UP0, `(.L_x_4) ;  /* 0x0000000d08747547 */ /* 0x002fea000b800000 */
[----:B------:R-:W0:Y:S02]  /*02c0*/  LDC R4, c[0x0][0x3bc] ;  /* 0x0000ef00ff047b82 */ /* 0x000e240000000800 */
[----:B0-----:R-:W-:-:S13]  /*02d0*/  ISETP.GE.AND P0, PT, R4, 0x1, PT ;  /* 0x000000010400780c */ /* 0x001fda0003f06270 */
[----:B------:R-:W-:Y:S05]  /*02e0*/  @!P0 BRA `(.L_x_5) ;  /* 0x0000000800a08947 */ /* 0x000fea0003800000 */
[C---:B------:R-:W-:Y:S01]  /*02f0*/  LOP3.LUT R0, R4.reuse, 0xf, RZ, 0xc0, !PT ;  /* 0x0000000f04007812 */ /* 0x040fe200078ec0ff */
[----:B------:R-:W-:Y:S01]  /*0300*/  UMOV UR4, URZ ;  /* 0x000000ff00047c82 */ /* 0x000fe20008000000 */
[C---:B------:R-:W-:Y:S02]  /*0310*/  LOP3.LUT R2, R4.reuse, 0x7, RZ, 0xc0, !PT ;  /* 0x0000000704027812 */ /* 0x040fe400078ec0ff */
[----:B------:R-:W-:Y:S02]  /*0320*/  IADD3 R3, PT, PT, R4, -0x1, RZ ;  /* 0xffffffff04037810 */ /* 0x000fe40007ffe0ff */
[----:B------:R-:W-:Y:S02]  /*0330*/  IADD3 R5, PT, PT, R0, -0x1, RZ ;  /* 0xffffffff00057810 */ /* 0x000fe40007ffe0ff */
[----:B------:R-:W-:Y:S02]  /*0340*/  IADD3 R6, PT, PT, R2, -0x1, RZ ;  /* 0xffffffff02067810 */ /* 0x000fe40007ffe0ff */
[----:B------:R-:W-:-:S02]  /*0350*/  ISETP.GE.U32.AND P2, PT, R3, 0xf, PT ;  /* 0x0000000f0300780c */ /* 0x000fc40003f46070 */
[----:B------:R-:W-:Y:S02]  /*0360*/  LOP3.LUT R3, R4, 0x7ffffff0, RZ, 0xc0, !PT ;  /* 0x7ffffff004037812 */ /* 0x000fe400078ec0ff */
[----:B------:R-:W-:Y:S02]  /*0370*/  ISETP.GE.U32.AND P1, PT, R5, 0x7, PT ;  /* 0x000000070500780c */ /* 0x000fe40003f26070 */
[----:B------:R-:W-:Y:S02]  /*0380*/  ISETP.GE.U32.AND P0, PT, R6, 0x3, PT ;  /* 0x000000030600780c */ /* 0x000fe40003f06070 */
[----:B------:R-:W-:Y:S02]  /*0390*/  LOP3.LUT R4, R4, 0x3, RZ, 0xc0, !PT ;  /* 0x0000000304047812 */ /* 0x000fe400078ec0ff */
[----:B------:R-:W-:-:S09]  /*03a0*/  MOV R18, 0xff800000 ;  /* 0xff80000000127802 */ /* 0x000fd20000000f00 */
.L_x_11:
[----:B------:R-:W0:Y:S01]  /*03b0*/  LDCU UR5, c[0x0][0x3bc] ;  /* 0x00007780ff0577ac */ /* 0x000e220008000800 */
[----:B------:R-:W-:Y:S01]  /*03c0*/  HFMA2 R5, -RZ, RZ, 0, 0 ;  /* 0x00000000ff057431 */ /* 0x000fe200000001ff */
[----:B------:R-:W-:Y:S01]  /*03d0*/  MOV R12, RZ ;  /* 0x000000ff000c7202 */ /* 0x000fe20000000f00 */
[----:B0-----:R-:W-:Y:S01]  /*03e0*/  UIMAD UR5, UR4, UR5, URZ ;  /* 0x00000005040572a4 */ /* 0x001fe2000f8e02ff */
[----:B------:R-:W-:Y:S11]  /*03f0*/  @!P2 BRA `(.L_x_6) ;  /* 0x0000000000e8a947 */ /* 0x000ff60003800000 */
[----:B------:R-:W-:Y:S02]  /*0400*/  MOV R5, RZ ;  /* 0x000000ff00057202 */ /* 0x000fe40000000f00 */
[----:B------:R-:W-:-:S07]  /*0410*/  MOV R12, RZ ;  /* 0x000000ff000c7202 */ /* 0x000fce0000000f00 */
.L_x_7:
[----:B------:R-:W0:Y:S01]  /*0420*/  LDC.64 R8, c[0x0][0x388] ;  /* 0x0000e200ff087b82 */ /* 0x000e220000000a00 */
[C---:B------:R-:W-:Y:S01]  /*0430*/  IADD3 R11, PT, PT, R5.reuse, UR5, RZ ;  /* 0x00000005050b7c10 */ /* 0x040fe2000fffe0ff */
[----:B------:R-:W-:-:S05]  /*0440*/  IMAD.WIDE.U32 R6, R5, 0x4, R24 ;  /* 0x0000000405067825 */ /* 0x000fca00078e0018 */
[----:B------:R-:W2:Y:S04]  /*0450*/  LDG.E.CONSTANT R13, desc[UR10][R6.64] ;  /* 0x0000000a060d7981 */ /* 0x000ea8000c1e9900 */
[----:B------:R-:W3:Y:S04]  /*0460*/  LDG.E.CONSTANT R28, desc[UR10][R6.64+0x4] ;  /* 0x0000040a061c7981 */ /* 0x000ee8000c1e9900 */
[----:B------:R-:W4:Y:S04]  /*0470*/  LDG.E.CONSTANT R14, desc[UR10][R6.64+0x8] ;  /* 0x0000080a060e7981 */ /* 0x000f28000c1e9900 */
[----:B------:R-:W5:Y:S01]  /*0480*/  LDG.E.CONSTANT R21, desc[UR10][R6.64+0x10] ;  /* 0x0000100a06157981 */ /* 0x000f62000c1e9900 */
[----:B0-----:R-:W-:-:S03]  /*0490*/  IMAD.WIDE.U32 R8, R11, 0x4, R8 ;  /* 0x000000040b087825 */ /* 0x001fc600078e0008 */
[----:B------:R-:W5:Y:S04]  /*04a0*/  LDG.E.CONSTANT R11, desc[UR10][R6.64+0xc] ;  /* 0x00000c0a060b7981 */ /* 0x000f68000c1e9900 */
[----:B------:R-:W2:Y:S04]  /*04b0*/  LDG.E.CONSTANT R16, desc[UR10][R8.64] ;  /* 0x0000000a08107981 */ /* 0x000ea8000c1e9900 */
[----:B------:R-:W3:Y:S04]  /*04c0*/  LDG.E.CONSTANT R17, desc[UR10][R8.64+0x4] ;  /* 0x0000040a08117981 */ /* 0x000ee8000c1e9900 */
[----:B------:R-:W4:Y:S04]  /*04d0*/  LDG.E.CONSTANT R15, desc[UR10][R8.64+0x8] ;  /* 0x0000080a080f7981 */ /* 0x000f28000c1e9900 */
[----:B------:R-:W5:Y:S04]  /*04e0*/  LDG.E.CONSTANT R10, desc[UR10][R8.64+0xc] ;  /* 0x00000c0a080a7981 */ /* 0x000f68000c1e9900 */
[----:B------:R-:W5:Y:S04]  /*04f0*/  LDG.E.CONSTANT R26, desc[UR10][R8.64+0x10] ;  /* 0x0000100a081a7981 */ /* 0x000f68000c1e9900 */
[----:B------:R-:W5:Y:S01]  /*0500*/  LDG.E.CONSTANT R27, desc[UR10][R8.64+0x38] ;  /* 0x0000380a081b7981 */ /* 0x000f62000c1e9900 */
[----:B--2---:R-:W-:-:S03]  /*0510*/  FFMA R13, R13, R16, R12 ;  /* 0x000000100d0d7223 */ /* 0x004fc6000000000c */
[----:B------:R-:W2:Y:S01]  /*0520*/  LDG.E.CONSTANT R12, desc[UR10][R6.64+0x14] ;  /* 0x0000140a060c7981 */ /* 0x000ea2000c1e9900 */
[----:B---3--:R-:W-:-:S03]  /*0530*/  FFMA R17, R28, R17, R13 ;  /* 0x000000111c117223 */ /* 0x008fc6000000000d */
[----:B------:R-:W2:Y:S01]  /*0540*/  LDG.E.CONSTANT R13, desc[UR10][R8.64+0x14] ;  /* 0x0000140a080d7981 */ /* 0x000ea2000c1e9900 */
[----:B----4-:R-:W-:-:S03]  /*0550*/  FFMA R16, R14, R15, R17 ;  /* 0x0000000f0e107223 */ /* 0x010fc60000000011 */
[----:B------:R-:W3:Y:S01]  /*0560*/  LDG.E.CONSTANT R14, desc[UR10][R6.64+0x18] ;  /* 0x0000180a060e7981 */ /* 0x000ee2000c1e9900 */
[----:B-----5:R-:W-:-:S03]  /*0570*/  FFMA R10, R11, R10, R16 ;  /* 0x0000000a0b0a7223 */ /* 0x020fc60000000010 */
[----:B------:R-:W3:Y:S04]  /*0580*/  LDG.E.CONSTANT R15, desc[UR10][R8.64+0x18] ;  /* 0x0000180a080f7981 */ /* 0x000ee8000c1e9900 */
[----:B------:R-:W4:Y:S01]  /*0590*/  LDG.E.CONSTANT R16, desc[UR10][R6.64+0x1c] ;  /* 0x00001c0a06107981 */ /* 0x000f22000c1e9900 */
[----:B------:R-:W-:-:S03]  /*05a0*/  FFMA R21, R21, R26, R10 ;  /* 0x0000001a15157223 */ /* 0x000fc6000000000a */
[----:B------:R-:W4:Y:S04]  /*05b0*/  LDG.E.CONSTANT R17, desc[UR10][R8.64+0x1c] ;  /* 0x00001c0a08117981 */ /* 0x000f28000c1e9900 */
[----:B------:R-:W5:Y:S04]  /*05c0*/  LDG.E.CONSTANT R10, desc[UR10][R6.64+0x20] ;  /* 0x0000200a060a7981 */ /* 0x000f68000c1e9900 */
[----:B------:R-:W5:Y:S04]  /*05d0*/  LDG.E.CONSTANT R11, desc[UR10][R8.64+0x20] ;  /* 0x0000200a080b7981 */ /* 0x000f68000c1e9900 */
[----:B------:R-:W5:Y:S04]  /*05e0*/  LDG.E.CONSTANT R26, desc[UR10][R8.64+0x34] ;  /* 0x0000340a081a7981 */ /* 0x000f68000c1e9900 */
[----:B------:R-:W5:Y:S01]  /*05f0*/  LDG.E.CONSTANT R28, desc[UR10][R8.64+0x3c] ;  /* 0x00003c0a081c7981 */ /* 0x000f62000c1e9900 */
[----:B--2---:R-:W-:-:S03]  /*0600*/  FFMA R21, R12, R13, R21 ;  /* 0x0000000d0c157223 */ /* 0x004fc60000000015 */
[----:B------:R-:W2:Y:S04]  /*0610*/  LDG.E.CONSTANT R12, desc[UR10][R6.64+0x24] ;  /* 0x0000240a060c7981 */ /* 0x000ea8000c1e9900 */
[----:B------:R-:W2:Y:S01]  /*0620*/  LDG.E.CONSTANT R13, desc[UR10][R8.64+0x24] ;  /* 0x0000240a080d7981 */ /* 0x000ea2000c1e9900 */
[----:B---3--:R-:W-:-:S03]  /*0630*/  FFMA R21, R14, R15, R21 ;  /* 0x0000000f0e157223 */ /* 0x008fc60000000015 */
[----:B------:R-:W3:Y:S04]  /*0640*/  LDG.E.CONSTANT R15, desc[UR10][R6.64+0x28] ;  /* 0x0000280a060f7981 */ /* 0x000ee8000c1e9900 */
[----:B------:R-:W3:Y:S01]  /*0650*/  LDG.E.CONSTANT R14, desc[UR10][R8.64+0x28] ;  /* 0x0000280a080e7981 */ /* 0x000ee2000c1e9900 */
[----:B----4-:R-:W-:-:S03]  /*0660*/  FFMA R21, R16, R17, R21 ;  /* 0x0000001110157223 */ /* 0x010fc60000000015 */
[----:B------:R-:W4:Y:S04]  /*0670*/  LDG.E.CONSTANT R16, desc[UR10][R6.64+0x2c] ;  /* 0x00002c0a06107981 */ /* 0x000f28000c1e9900 */
[----:B------:R-:W4:Y:S01]  /*0680*/  LDG.E.CONSTANT R17, desc[UR10][R8.64+0x2c] ;  /* 0x00002c0a08117981 */ /* 0x000f22000c1e9900 */
[----:B-----5:R-:W-:-:S03]  /*0690*/  FFMA R21, R10, R11, R21 ;  /* 0x0000000b0a157223 */ /* 0x020fc60000000015 */
[----:B------:R-:W5:Y:S04]  /*06a0*/  LDG.E.CONSTANT R10, desc[UR10][R6.64+0x30] ;  /* 0x0000300a060a7981 */ /* 0x000f68000c1e9900 */
[----:B------:R-:W5:Y:S01]  /*06b0*/  LDG.E.CONSTANT R11, desc[UR10][R8.64+0x30] ;  /* 0x0000300a080b7981 */ /* 0x000f62000c1e9900 */
[----:B--2---:R-:W-:-:S03]  /*06c0*/  FFMA R29, R12, R13, R21 ;  /* 0x0000000d0c1d7223 */ /* 0x004fc60000000015 */
[----:B------:R-:W2:Y:S04]  /*06d0*/  LDG.E.CONSTANT R13, desc[UR10][R6.64+0x34] ;  /* 0x0000340a060d7981 */ /* 0x000ea8000c1e9900 */
[----:B------:R-:W2:Y:S04]  /*06e0*/  LDG.E.CONSTANT R12, desc[UR10][R6.64+0x38] ;  /* 0x0000380a060c7981 */ /* 0x000ea8000c1e9900 */
[----:B------:R-:W2:Y:S01]  /*06f0*/  LDG.E.CONSTANT R21, desc[UR10][R6.64+0x3c] ;  /* 0x00003c0a06157981 */ /* 0x000ea2000c1e9900 */
[----:B---3--:R-:W-:Y:S01]  /*0700*/  FFMA R15, R15, R14, R29 ;  /* 0x0000000e0f0f7223 */ /* 0x008fe2000000001d */
[----:B------:R-:W-:-:S03]  /*0710*/  IADD3 R5, PT, PT, R5, 0x10, RZ ;  /* 0x0000001005057810 */ /* 0x000fc60007ffe0ff */
[----:B----4-:R-:W-:Y:S01]  /*0720*/  FFMA R15, R16, R17, R15 ;  /* 0x00000011100f7223 */ /* 0x010fe2000000000f */
[----:B------:R-:W-:-:S03]  /*0730*/  ISETP.NE.AND P3, PT, R5, R3, PT ;  /* 0x000000030500720c */ /* 0x000fc60003f65270 */
[----:B-----5:R-:W-:-:S04]  /*0740*/  FFMA R10, R10, R11, R15 ;  /* 0x0000000b0a0a7223 */ /* 0x020fc8000000000f */
[----:B--2---:R-:W-:-:S04]  /*0750*/  FFMA R13, R13, R26, R10 ;  /* 0x0000001a0d0d7223 */ /* 0x004fc8000000000a */
[----:B------:R-:W-:-:S04]  /*0760*/  FFMA R12, R12, R27, R13 ;  /* 0x0000001b0c0c7223 */ /* 0x000fc8000000000d */
[----:B------:R-:W-:Y:S01]  /*0770*/  FFMA R12, R21, R28, R12 ;  /* 0x0000001c150c7223 */ /* 0x000fe2000000000c */
[----:B------:R-:W-:Y:S06]  /*0780*/  @P3 BRA `(.L_x_7) ;  /* 0xfffffffc00243947 */ /* 0x000fec000383ffff */
[----:B------:R-:W-:-:S07]  /*0790*/  MOV R5, R3 ;  /* 0x0000000300057202 */ /* 0x000fce0000000f00 */
.L_x_6:
[----:B------:R-:W-:-:S13]  /*07a0*/  ISETP.NE.AND P3, PT, R0, RZ, PT ;  /* 0x000000ff0000720c */ /* 0x000fda0003f65270 */
[----:B------:R-:W-:Y:S05]  /*07b0*/  @!P3 BRA `(.L_x_8) ;  /* 0x00000004004cb947 */ /* 0x000fea0003800000 */
[----:B------:R-:W-:Y:S01]  /*07c0*/  ISETP.NE.AND P3, PT, R2, RZ, PT ;  /* 0x000000ff0200720c */ /* 0x000fe20003f65270 */
[----:B------:R-:W-:-:S12]  /*07d0*/  @!P1 BRA `(.L_x_9) ;  /* 0x0000000000889947 */ /* 0x000fd80003800000 */
[----:B------:R-:W0:Y:S01]  /*07e0*/  LDC.64 R6, c[0x0][0x388] ;  /* 0x0000e200ff067b82 */ /* 0x000e220000000a00 */
[C---:B------:R-:W-:Y:S01]  /*07f0*/  IADD3 R13, PT, PT, R5.reuse, UR5, RZ ;  /* 0x00000005050d7c10 */ /* 0x040fe2000fffe0ff */
[C---:B------:R-:W-:Y:S01]  /*0800*/  IMAD.WIDE.U32 R10, R5.reuse, 0x4, R24 ;  /* 0x00000004050a7825 */ /* 0x040fe200078e0018 */
[----:B------:R-:W-:-:S04]  /*0810*/  IADD3 R14, P4, PT, R5, UR5, RZ ;  /* 0x00000005050e7c10 */ /* 0x000fc8000ff9e0ff */
[----:B------:R-:W-:Y:S01]  /*0820*/  IADD3.X R15, PT, PT, RZ, RZ, RZ, P4, !PT ;  /* 0x000000ffff0f7210 */ /* 0x000fe200027fe4ff */
[----:B------:R-:W1:Y:S01]  /*0830*/  LDC.64 R8, c[0x0][0x388] ;  /* 0x0000e200ff087b82 */ /* 0x000e620000000a00 */
[----:B------:R-:W2:Y:S01]  /*0840*/  LDG.E.CONSTANT R17, desc[UR10][R10.64+0x4] ;  /* 0x0000040a0a117981 */ /* 0x000ea2000c1e9900 */
[----:B0-----:R-:W-:-:S03]  /*0850*/  IMAD.WIDE.U32 R6, R13, 0x4, R6 ;  /* 0x000000040d067825 */ /* 0x001fc600078e0006 */
[----:B------:R-:W3:Y:S04]  /*0860*/  LDG.E.CONSTANT R13, desc[UR10][R10.64+0x8] ;  /* 0x0000080a0a0d7981 */ /* 0x000ee8000c1e9900 */
[----:B------:R-:W4:Y:S01]  /*0870*/  LDG.E.CONSTANT R6, desc[UR10][R6.64] ;  /* 0x0000000a06067981 */ /* 0x000f22000c1e9900 */
[----:B-1----:R-:W-:-:S04]  /*0880*/  LEA R8, P4, R14, R8, 0x2 ;  /* 0x000000080e087211 */ /* 0x002fc800078810ff */
[----:B------:R-:W-:Y:S02]  /*0890*/  LEA.HI.X R9, R14, R9, R15, 0x2, P4 ;  /* 0x000000090e097211 */ /* 0x000fe400020f140f */
[----:B------:R-:W4:Y:S04]  /*08a0*/  LDG.E.CONSTANT R15, desc[UR10][R10.64] ;  /* 0x0000000a0a0f7981 */ /* 0x000f28000c1e9900 */
[----:B------:R-:W2:Y:S04]  /*08b0*/  LDG.E.CONSTANT R21, desc[UR10][R8.64+0x4] ;  /* 0x0000040a08157981 */ /* 0x000ea8000c1e9900 */
[----:B------:R-:W3:Y:S04]  /*08c0*/  LDG.E.CONSTANT R14, desc[UR10][R8.64+0x8] ;  /* 0x0000080a080e7981 */ /* 0x000ee8000c1e9900 */
[----:B------:R-:W5:Y:S04]  /*08d0*/  LDG.E.CONSTANT R7, desc[UR10][R10.64+0x14] ;  /* 0x0000140a0a077981 */ /* 0x000f68000c1e9900 */
[----:B------:R-:W5:Y:S04]  /*08e0*/  LDG.E.CONSTANT R26, desc[UR10][R8.64+0x14] ;  /* 0x0000140a081a7981 */ /* 0x000f68000c1e9900 */
[----:B------:R-:W5:Y:S04]  /*08f0*/  LDG.E.CONSTANT R27, desc[UR10][R8.64+0x18] ;  /* 0x0000180a081b7981 */ /* 0x000f68000c1e9900 */
[----:B------:R-:W5:Y:S01]  /*0900*/  LDG.E.CONSTANT R28, desc[UR10][R8.64+0x1c] ;  /* 0x00001c0a081c7981 */ /* 0x000f62000c1e9900 */
[----:B----4-:R-:W-:-:S03]  /*0910*/  FFMA R16, R15, R6, R12 ;  /* 0x000000060f107223 */ /* 0x010fc6000000000c */
[----:B------:R-:W4:Y:S04]  /*0920*/  LDG.E.CONSTANT R12, desc[UR10][R10.64+0xc] ;  /* 0x00000c0a0a0c7981 */ /* 0x000f28000c1e9900 */
[----:B------:R-:W4:Y:S01]  /*0930*/  LDG.E.CONSTANT R15, desc[UR10][R8.64+0xc] ;  /* 0x00000c0a080f7981 */ /* 0x000f22000c1e9900 */
[----:B--2---:R-:W-:-:S03]  /*0940*/  FFMA R29, R17, R21, R16 ;  /* 0x00000015111d7223 */ /* 0x004fc60000000010 */
[----:B------:R-:W2:Y:S04]  /*0950*/  LDG.E.CONSTANT R16, desc[UR10][R10.64+0x10] ;  /* 0x0000100a0a107981 */ /* 0x000ea8000c1e9900 */
[----:B------:R-:W2:Y:S04]  /*0960*/  LDG.E.CONSTANT R17, desc[UR10][R8.64+0x10] ;  /* 0x0000100a08117981 */ /* 0x000ea8000c1e9900 */
[----:B------:R-:W5:Y:S04]  /*0970*/  LDG.E.CONSTANT R6, desc[UR10][R10.64+0x18] ;  /* 0x0000180a0a067981 */ /* 0x000f68000c1e9900 */
[----:B------:R-:W5:Y:S01]  /*0980*/  LDG.E.CONSTANT R21, desc[UR10][R10.64+0x1c] ;  /* 0x00001c0a0a157981 */ /* 0x000f62000c1e9900 */
[----:B---3--:R-:W-:Y:S01]  /*0990*/  FFMA R13, R13, R14, R29 ;  /* 0x0000000e0d0d7223 */ /* 0x008fe2000000001d */
[----:B------:R-:W-:-:S03]  /*09a0*/  IADD3 R5, PT, PT, R5, 0x8, RZ ;  /* 0x0000000805057810 */ /* 0x000fc60007ffe0ff */
[----:B----4-:R-:W-:-:S04]  /*09b0*/  FFMA R13, R12, R15, R13 ;  /* 0x0000000f0c0d7223 */ /* 0x010fc8000000000d */
[----:B--2---:R-:W-:-:S04]  /*09c0*/  FFMA R16, R16, R17, R13 ;  /* 0x0000001110107223 */ /* 0x004fc8000000000d */
[----:B-----5:R-:W-:-:S04]  /*09d0*/  FFMA R7, R7, R26, R16 ;  /* 0x0000001a07077223 */ /* 0x020fc80000000010 */
[----:B------:R-:W-:-:S04]  /*09e0*/  FFMA R6, R6, R27, R7 ;  /* 0x0000001b06067223 */ /* 0x000fc80000000007 */
[----:B------:R-:W-:-:S07]  /*09f0*/  FFMA R12, R21, R28, R6 ;  /* 0x0000001c150c7223 */ /* 0x000fce0000000006 */
.L_x_9:
        /* <DEDUP_REMOVED lines=9> */
[----:B------:R-:W2:Y:S04]  /*0a90*/  LDG.E.CONSTANT R16, desc[UR10][R8.64+0x8] ;  /* 0x0000080a08107981 */ /* 0x000ea8000c1e9900 */
[----:B------:R-:W3:Y:S01]  /*0aa0*/  LDG.E.CONSTANT R26, desc[UR10][R8.64+0xc] ;  /* 0x00000c0a081a7981 */ /* 0x000ee2000c1e9900 */
[----:B0-----:R-:W-:-:S03]  /*0ab0*/  IMAD.WIDE.U32 R10, R13, 0x4, R10 ;  /* 0x000000040d0a7825 */ /* 0x001fc600078e000a */
[----:B------:R-:W4:Y:S04]  /*0ac0*/  LDG.E.CONSTANT R13, desc[UR10][R8.64] ;  /* 0x0000000a080d7981 */ /* 0x000f28000c1e9900 */
[----:B------:R-:W4:Y:S01]  /*0ad0*/  LDG.E.CONSTANT R10, desc[UR10][R10.64] ;  /* 0x0000000a0a0a7981 */ /* 0x000f22000c1e9900 */
[----:B-1----:R-:W-:-:S04]  /*0ae0*/  LEA R6, P4, R14, R6, 0x2 ;  /* 0x000000060e067211 */ /* 0x002fc800078810ff */
[----:B------:R-:W-:Y:S02]  /*0af0*/  LEA.HI.X R7, R14, R7, R15, 0x2, P4 ;  /* 0x000000070e077211 */ /* 0x000fe400020f140f */
[----:B------:R-:W5:Y:S04]  /*0b00*/  LDG.E.CONSTANT R14, desc[UR10][R8.64+0x4] ;  /* 0x0000040a080e7981 */ /* 0x000f68000c1e9900 */
[----:B------:R-:W5:Y:S04]  /*0b10*/  LDG.E.CONSTANT R15, desc[UR10][R6.64+0x4] ;  /* 0x0000040a060f7981 */ /* 0x000f68000c1e9900 */
[----:B------:R-:W2:Y:S04]  /*0b20*/  LDG.E.CONSTANT R17, desc[UR10][R6.64+0x8] ;  /* 0x0000080a06117981 */ /* 0x000ea8000c1e9900 */
[----:B------:R-:W3:Y:S01]  /*0b30*/  LDG.E.CONSTANT R21, desc[UR10][R6.64+0xc] ;  /* 0x00000c0a06157981 */ /* 0x000ee2000c1e9900 */
[----:B------:R-:W-:Y:S01]  /*0b40*/  IADD3 R5, PT, PT, R5, 0x4, RZ ;  /* 0x0000000405057810 */ /* 0x000fe20007ffe0ff */
[----:B----4-:R-:W-:-:S04]  /*0b50*/  FFMA R13, R13, R10, R12 ;  /* 0x0000000a0d0d7223 */ /* 0x010fc8000000000c */
[----:B-----5:R-:W-:-:S04]  /*0b60*/  FFMA R13, R14, R15, R13 ;  /* 0x0000000f0e0d7223 */ /* 0x020fc8000000000d */
[----:B--2---:R-:W-:-:S04]  /*0b70*/  FFMA R13, R16, R17, R13 ;  /* 0x00000011100d7223 */ /* 0x004fc8000000000d */
[----:B---3--:R-:W-:-:S07]  /*0b80*/  FFMA R12, R26, R21, R13 ;  /* 0x000000151a0c7223 */ /* 0x008fce000000000d */
.L_x_10:
[----:B------:R-:W-:Y:S05]  /*0b90*/  @!P3 BRA `(.L_x_8) ;  /* 0x000000000054b947 */ /* 0x000fea0003800000 */
[----:B------:R-:W0:Y:S01]  /*0ba0*/  LDC.64 R8, c[0x0][0x388] ;  /* 0x0000e200ff087b82 */ /* 0x000e220000000a00 */
[C---:B------:R-:W-:Y:S01]  /*0bb0*/  IADD3 R11, PT, PT, R5.reuse, UR5, RZ ;  /* 0x00000005050b7c10 */ /* 0x040fe2000fffe0ff */
[----:B------:R-:W-:-:S04]  /*0bc0*/  IMAD.WIDE.U32 R6, R5, 0x4, R24 ;  /* 0x0000000405067825 */ /* 0x000fc800078e0018 */
[----:B0-----:R-:W-:Y:S02]  /*0bd0*/  IMAD.WIDE.U32 R8, R11, 0x4, R8 ;  /* 0x000000040b087825 */ /* 0x001fe400078e0008 */
[----:B------:R-:W2:Y:S04]  /*0be0*/  LDG.E.CONSTANT R11, desc[UR10][R6.64] ;  /* 0x0000000a060b7981 */ /* 0x000ea8000c1e9900 */
[----:B------:R-:W2:Y:S01]  /*0bf0*/  LDG.E.CONSTANT R8, desc[UR10][R8.64] ;  /* 0x0000000a08087981 */ /* 0x000ea2000c1e9900 */
[----:B------:R-:W-:Y:S01]  /*0c00*/  ISETP.NE.AND P3, PT, R4, 0x1, PT ;  /* 0x000000010400780c */ /* 0x000fe20003f65270 */
[----:B--2---:R-:W-:-:S12]  /*0c10*/  FFMA R12, R11, R8, R12 ;  /* 0x000000080b0c7223 */ /* 0x004fd8000000000c */
[----:B------:R-:W-:Y:S05]  /*0c20*/  @!P3 BRA `(.L_x_8) ;  /* 0x000000000030b947 */ /* 0x000fea0003800000 */
[----:B------:R-:W0:Y:S01]  /*0c30*/  LDC.64 R8, c[0x0][0x388] ;  /* 0x0000e200ff087b82 */ /* 0x000e220000000a00 */
[----:B------:R-:W-:Y:S02]  /*0c40*/  IADD3 R5, P4, PT, R5, UR5, RZ ;  /* 0x0000000505057c10 */ /* 0x000fe4000ff9e0ff */
[----:B------:R-:W-:Y:S02]  /*0c50*/  ISETP.NE.AND P3, PT, R4, 0x2, PT ;  /* 0x000000020400780c */ /* 0x000fe40003f65270 */
[----:B------:R-:W-:-:S11]  /*0c60*/  IADD3.X R10, PT, PT, RZ, RZ, RZ, P4, !PT ;  /* 0x000000ffff0a7210 */ /* 0x000fd600027fe4ff */
[----:B------:R-:W2:Y:S01]  /*0c70*/  @P3 LDG.E.CONSTANT R11, desc[UR10][R6.64+0x8] ;  /* 0x0000080a060b3981 */ /* 0x000ea2000c1e9900 */
[----:B0-----:R-:W-:-:S04]  /*0c80*/  LEA R8, P4, R5, R8, 0x2 ;  /* 0x0000000805087211 */ /* 0x001fc800078810ff */
[----:B------:R-:W-:Y:S02]  /*0c90*/  LEA.HI.X R9, R5, R9, R10, 0x2, P4 ;  /* 0x0000000905097211 */ /* 0x000fe400020f140a */
[----:B------:R-:W3:Y:S04]  /*0ca0*/  LDG.E.CONSTANT R5, desc[UR10][R6.64+0x4] ;  /* 0x0000040a06057981 */ /* 0x000ee8000c1e9900 */
[----:B------:R-:W3:Y:S04]  /*0cb0*/  LDG.E.CONSTANT R10, desc[UR10][R8.64+0x4] ;  /* 0x0000040a080a7981 */ /* 0x000ee8000c1e9900 */
[----:B------:R-:W2:Y:S01]  /*0cc0*/  @P3 LDG.E.CONSTANT R13, desc[UR10][R8.64+0x8] ;  /* 0x0000080a080d3981 */ /* 0x000ea2000c1e9900 */
[----:B---3--:R-:W-:-:S04]  /*0cd0*/  FFMA R12, R5, R10, R12 ;  /* 0x0000000a050c7223 */ /* 0x008fc8000000000c */
[----:B--2---:R-:W-:-:S07]  /*0ce0*/  @P3 FFMA R12, R11, R13, R12 ;  /* 0x0000000d0b0c3223 */ /* 0x004fce000000000c */
.L_x_8:
[----:B------:R-:W0:Y:S01]  /*0cf0*/  LDCU UR5, c[0x0][0x3b8] ;  /* 0x00007700ff0577ac */ /* 0x000e220008000800 */
[----:B------:R-:W-:Y:S01]  /*0d00*/  FMUL R5, R12, R19 ;  /* 0x000000130c057220 */ /* 0x000fe20000400000 */
[----:B------:R-:W-:-:S04]  /*0d10*/  UIADD3 UR4, UPT, UPT, UR4, 0x1, URZ ;  /* 0x0000000104047890 */ /* 0x000fc8000fffe0ff */
[----:B------:R-:W-:-:S04]  /*0d20*/  FSETP.GT.AND P3, PT, R5, R18, PT ;  /* 0x000000120500720b */ /* 0x000fc80003f64000 */
[----:B------:R-:W-:Y:S01]  /*0d30*/  FSEL R18, R5, R18, P3 ;  /* 0x0000001205127208 */ /* 0x000fe20001800000 */
[----:B0-----:R-:W-:-:S09]  /*0d40*/  UISETP.NE.AND UP0, UPT, UR4, UR5, UPT ;  /* 0x000000050400728c */ /* 0x001fd2000bf05270 */
[----:B------:R-:W-:Y:S05]  /*0d50*/  BRA.U !UP0, `(.L_x_4) ;  /* 0x0000000108cc7547 */ /* 0x000fea000b800000 */
[----:B------:R-:W-:Y:S05]  /*0d60*/  BRA `(.L_x_11) ;  /* 0xfffffff400907947 */ /* 0x000fea000383ffff */
.L_x_5:
[----:B------:R-:W-:Y:S01]  /*0d70*/  UISETP.GE.U32.AND UP0, UPT, UR5, 0x4, UPT ;  /* 0x000000040500788c */ /* 0x000fe2000bf06070 */
[----:B------:R-:W-:Y:S01]  /*0d80*/  FMUL R3, RZ, R19 ;  /* 0x00000013ff037220 */ /* 0x000fe20000400000 */
[----:B------:R-:W-:Y:S01]  /*0d90*/  MOV R18, 0xff800000 ;  /* 0xff80000000127802 */ /* 0x000fe20000000f00 */
[----:B------:R-:W-:-:S06]  /*0da0*/  ULOP3.LUT UR6, UR5, 0x3, URZ, 0xc0, !UPT ;  /* 0x0000000305067892 */ /* 0x000fcc000f8ec0ff */
[----:B------:R-:W-:Y:S06]  /*0db0*/  BRA.U !UP0, `(.L_x_12) ;  /* 0x0000000108947547 */ /* 0x000fec000b800000 */
[----:B------:R-:W-:Y:S01]  /*0dc0*/  ULOP3.LUT UR4, UR5, 0x7ffffffc, URZ, 0xc0, !UPT ;  /* 0x7ffffffc05047892 */ /* 0x000fe2000f8ec0ff */
[----:B------:R-:W-:Y:S01]  /*0dd0*/  HFMA2 R2, -RZ, RZ, 0, 0 ;  /* 0x00000000ff027431 */ /* 0x000fe200000001ff */
[----:B------:R-:W-:Y:S02]  /*0de0*/  MOV R18, 0xff800000 ;  /* 0xff80000000127802 */ /* 0x000fe40000000f00 */
[----:B------:R-:W-:-:S09]  /*0df0*/  UISETP.GT.AND UP0, UPT, UR4, URZ, UPT ;  /* 0x000000ff0400728c */ /* 0x000fd2000bf04270 */
[----:B------:R-:W-:Y:S05]  /*0e00*/  BRA.U !UP0, `(.L_x_13) ;  /* 0x00000001086c7547 */ /* 0x000fea000b800000 */
[----:B------:R-:W-:Y:S02]  /*0e10*/  IADD3 R0, PT, PT, -R2, UR4, RZ ;  /* 0x0000000402007c10 */ /* 0x000fe4000fffe1ff */
[----:B------:R-:W-:Y:S02]  /*0e20*/  PLOP3.LUT P0, PT, PT, PT, PT, 0x80, 0x8 ;  /* 0x000000000008781c */ /* 0x000fe40003f0f070 */
[----:B------:R-:W-:-:S13]  /*0e30*/  ISETP.GT.AND P1, PT, R0, 0xc, PT ;  /* 0x0000000c0000780c */ /* 0x000fda0003f24270 */
[----:B------:R-:W-:Y:S05]  /*0e40*/  @!P1 BRA `(.L_x_14) ;  /* 0x0000000000349947 */ /* 0x000fea0003800000 */
[----:B------:R-:W-:Y:S01]  /*0e50*/  PLOP3.LUT P0, PT, PT, PT, PT, 0x8, 0x80 ;  /* 0x000000000080781c */ /* 0x000fe20003f0e170 */
[----:B------:R-:W-:-:S12]  /*0e60*/  UIADD3 UR7, UPT, UPT, UR4, -0xc, URZ ;  /* 0xfffffff404077890 */ /* 0x000fd8000fffe0ff */
.L_x_15:
[CC--:B------:R-:W-:Y:S02]  /*0e70*/  FSETP.GT.AND P1, PT, R3.reuse, R18.reuse, PT ;  /* 0x000000120300720b */ /* 0x0c0fe40003f24000 */
[----:B------:R-:W-:Y:S02]  /*0e80*/  IADD3 R2, PT, PT, R2, 0x10, RZ ;  /* 0x0000001002027810 */ /* 0x000fe40007ffe0ff */
[C---:B------:R-:W-:Y:S02]  /*0e90*/  FSEL R18, R3.reuse, R18, P1 ;  /* 0x0000001203127208 */ /* 0x040fe40000800000 */
[----:B------:R-:W-:Y:S02]  /*0ea0*/  ISETP.GE.AND P2, PT, R2, UR7, PT ;  /* 0x0000000702007c0c */ /* 0x000fe4000bf46270 */
[----:B------:R-:W-:-:S04]  /*0eb0*/  FSETP.GT.AND P1, PT, R3, R18, PT ;  /* 0x000000120300720b */ /* 0x000fc80003f24000 */
[----:B------:R-:W-:-:S04]  /*0ec0*/  FSEL R18, R3, R18, P1 ;  /* 0x0000001203127208 */ /* 0x000fc80000800000 */
[----:B------:R-:W-:-:S04]  /*0ed0*/  FSETP.GT.AND P1, PT, R3, R18, PT ;  /* 0x000000120300720b */ /* 0x000fc80003f24000 */
[----:B------:R-:W-:-:S04]  /*0ee0*/  FSEL R18, R3, R18, P1 ;  /* 0x0000001203127208 */ /* 0x000fc80000800000 */
[----:B------:R-:W-:-:S04]  /*0ef0*/  FSETP.GT.AND P1, PT, R3, R18, PT ;  /* 0x000000120300720b */ /* 0x000fc80003f24000 */
[----:B------:R-:W-:Y:S01]  /*0f00*/  FSEL R18, R3, R18, P1 ;  /* 0x0000001203127208 */ /* 0x000fe20000800000 */
[----:B------:R-:W-:Y:S08]  /*0f10*/  @!P2 BRA `(.L_x_15) ;  /* 0xfffffffc00d4a947 */ /* 0x000ff0000383ffff */
.L_x_14:
[----:B------:R-:W-:-:S04]  /*0f20*/  IADD3 R0, PT, PT, -R2, UR4, RZ ;  /* 0x0000000402007c10 */ /* 0x000fc8000fffe1ff */
[----:B------:R-:W-:-:S13]  /*0f30*/  ISETP.GT.AND P2, PT, R0, 0x4, PT ;  /* 0x000000040000780c */ /* 0x000fda0003f44270 */
[----:B------:R-:W-:Y:S02]  /*0f40*/  @P2 IADD3 R2, PT, PT, R2, 0x8, RZ ;  /* 0x0000000802022810 */ /* 0x000fe40007ffe0ff */
[----:B------:R-:W-:Y:S02]  /*0f50*/  @P2 PLOP3.LUT P0, PT, PT, PT, PT, 0x8, 0x80 ;  /* 0x000000000080281c */ /* 0x000fe40003f0e170 */
[----:B------:R-:W-:Y:S02]  /*0f60*/  ISETP.EQ.AND P3, PT, R2, UR4, PT ;  /* 0x0000000402007c0c */ /* 0x000fe4000bf62270 */
[----:B------:R-:W-:-:S04]  /*0f70*/  @P2 FSETP.GT.AND P1, PT, R3, R18, PT ;  /* 0x000000120300220b */ /* 0x000fc80003f24000 */
[----:B------:R-:W-:-:S04]  /*0f80*/  @P2 FSEL R0, R3, R18, P1 ;  /* 0x0000001203002208 */ /* 0x000fc80000800000 */
[----:B------:R-:W-:-:S04]  /*0f90*/  @P2 FSETP.GT.AND P1, PT, R3, R0, PT ;  /* 0x000000000300220b */ /* 0x000fc80003f24000 */
[----:B------:R-:W-:Y:S01]  /*0fa0*/  @P2 FSEL R18, R3, R0, P1 ;  /* 0x0000000003122208 */ /* 0x000fe20000800000 */
[----:B------:R-:W-:Y:S08]  /*0fb0*/  @!P0 BRA P3, `(.L_x_12) ;  /* 0x0000000000148947 */ /* 0x000ff00001800000 */
.L_x_13:
[----:B------:R-:W-:Y:S02]  /*0fc0*/  IADD3 R2, PT, PT, R2, 0x4, RZ ;  /* 0x0000000402027810 */ /* 0x000fe40007ffe0ff */
[CC--:B------:R-:W-:Y:S02]  /*0fd0*/  FSETP.GT.AND P1, PT, R3.reuse, R18.reuse, PT ;  /* 0x000000120300720b */ /* 0x0c0fe40003f24000 */
[----:B------:R-:W-:Y:S02]  /*0fe0*/  ISETP.NE.AND P0, PT, R2, UR4, PT ;  /* 0x0000000402007c0c */ /* 0x000fe4000bf05270 */
[----:B------:R-:W-:-:S11]  /*0ff0*/  FSEL R18, R3, R18, P1 ;  /* 0x0000001203127208 */ /* 0x000fd60000800000 */
[----:B------:R-:W-:Y:S05]  /*1000*/  @P0 BRA `(.L_x_13) ;  /* 0xfffffffc00ec0947 */ /* 0x000fea000383ffff */
.L_x_12:
[----:B------:R-:W-:-:S09]  /*1010*/  UISETP.NE.AND UP0, UPT, UR6, URZ, UPT ;  /* 0x000000ff0600728c */ /* 0x000fd2000bf05270 */
[----:B------:R-:W-:Y:S05]  /*1020*/  BRA.U !UP0, `(.L_x_4) ;  /* 0x0000000108187547 */ /* 0x000fea000b800000 */
[----:B------:R-:W-:-:S05]  /*1030*/  UMOV UR4, URZ ;  /* 0x000000ff00047c82 */ /* 0x000fca0008000000 */
.L_x_16:
[----:B------:R-:W-:Y:S01]  /*1040*/  UIADD3 UR4, UPT, UPT, UR4, 0x1, URZ ;  /* 0x0000000104047890 */ /* 0x000fe2000fffe0ff */
[----:B------:R-:W-:-:S03]  /*1050*/  FSETP.GT.AND P0, PT, R3, R18, PT ;  /* 0x000000120300720b */ /* 0x000fc60003f04000 */
[----:B------:R-:W-:Y:S01]  /*1060*/  UISETP.NE.AND UP0, UPT, UR4, UR6, UPT ;  /* 0x000000060400728c */ /* 0x000fe2000bf05270 */
[----:B------:R-:W-:-:S08]  /*1070*/  FSEL R18, R3, R18, P0 ;  /* 0x0000001203127208 */ /* 0x000fd00000000000 */
[----:B------:R-:W-:Y:S05]  /*1080*/  BRA.U UP0, `(.L_x_16) ;  /* 0xfffffffd00ec7547 */ /* 0x000fea000b83ffff */
.L_x_4:
[----:B------:R-:W-:Y:S01]  /*1090*/  UISETP.GE.AND UP0, UPT, UR5, 0x1, UPT ;  /* 0x000000010500788c */ /* 0x000fe2000bf06270 */
[----:B------:R-:W-:-:S08]  /*10a0*/  HFMA2 R17, -RZ, RZ, 0, 0 ;  /* 0x00000000ff117431 */ /* 0x000fd000000001ff */
[----:B------:R-:W-:Y:S05]  /*10b0*/  BRA.U !UP0, `(.L_x_17) ;  /* 0x0000000d08fc7547 */ /* 0x000fea000b800000 */
        /* <DEDUP_REMOVED lines=14> */
[----:B------:R-:W-:-:S09]  /*11a0*/  MOV R17, RZ ;  /* 0x000000ff00117202 */ /* 0x000fd20000000f00 */
.L_x_24:
[----:B------:R-:W0:Y:S01]  /*11b0*/  LDCU UR5, c[0x0][0x3bc] ;  /* 0x00007780ff0577ac */ /* 0x000e220008000800 */
[----:B------:R-:W-:Y:S01]  /*11c0*/  HFMA2 R13, -RZ, RZ, 0, 0 ;  /* 0x00000000ff0d7431 */ /* 0x000fe200000001ff */
[----:B------:R-:W-:Y:S01]  /*11d0*/  MOV R5, RZ ;  /* 0x000000ff00057202 */ /* 0x000fe20000000f00 */
[----:B0-----:R-:W-:Y:S01]  /*11e0*/  UIMAD UR5, UR4, UR5, URZ ;  /* 0x00000005040572a4 */ /* 0x001fe2000f8e02ff */
[----:B------:R-:W-:Y:S11]  /*11f0*/  @!P2 BRA `(.L_x_19) ;  /* 0x0000000000e8a947 */ /* 0x000ff60003800000 */
[----:B------:R-:W-:Y:S02]  /*1200*/  MOV R13, RZ ;  /* 0x000000ff000d7202 */ /* 0x000fe40000000f00 */
[----:B------:R-:W-:-:S07]  /*1210*/  MOV R5, RZ ;  /* 0x000000ff00057202 */ /* 0x000fce0000000f00 */
.L_x_20:
[----:B------:R-:W0:Y:S01]  /*1220*/  LDC.64 R6, c[0x0][0x388] ;  /* 0x0000e200ff067b82 */ /* 0x000e220000000a00 */
[C---:B------:R-:W-:Y:S01]  /*1230*/  IADD3 R11, PT, PT, R5.reuse, UR5, RZ ;  /* 0x00000005050b7c10 */ /* 0x040fe2000fffe0ff */
[----:B------:R-:W-:-:S05]  /*1240*/  IMAD.WIDE.U32 R8, R5, 0x4, R24 ;  /* 0x0000000405087825 */ /* 0x000fca00078e0018 */
[----:B------:R-:W2:Y:S04]  /*1250*/  LDG.E.CONSTANT R10, desc[UR10][R8.64] ;  /* 0x0000000a080a7981 */ /* 0x000ea8000c1e9900 */
[----:B------:R-:W3:Y:S04]  /*1260*/  LDG.E.CONSTANT R14, desc[UR10][R8.64+0x4] ;  /* 0x0000040a080e7981 */ /* 0x000ee8000c1e9900 */
[----:B------:R-:W4:Y:S01]  /*1270*/  LDG.E.CONSTANT R15, desc[UR10][R8.64+0x8] ;  /* 0x0000080a080f7981 */ /* 0x000f22000c1e9900 */
[----:B0-----:R-:W-:-:S05]  /*1280*/  IMAD.WIDE.U32 R6, R11, 0x4, R6 ;  /* 0x000000040b067825 */ /* 0x001fca00078e0006 */
[----:B------:R-:W2:Y:S04]  /*1290*/  LDG.E.CONSTANT R11, desc[UR10][R6.64] ;  /* 0x0000000a060b7981 */ /* 0x000ea8000c1e9900 */
[----:B------:R-:W3:Y:S04]  /*12a0*/  LDG.E.CONSTANT R16, desc[UR10][R6.64+0x4] ;  /* 0x0000040a06107981 */ /* 0x000ee8000c1e9900 */
[----:B------:R-:W4:Y:S04]  /*12b0*/  LDG.E.CONSTANT R12, desc[UR10][R6.64+0x8] ;  /* 0x0000080a060c7981 */ /* 0x000f28000c1e9900 */
[----:B------:R-:W5:Y:S04]  /*12c0*/  LDG.E.CONSTANT R21, desc[UR10][R6.64+0x10] ;  /* 0x0000100a06157981 */ /* 0x000f68000c1e9900 */
[----:B------:R-:W5:Y:S01]  /*12d0*/  LDG.E.CONSTANT R26, desc[UR10][R6.64+0x34] ;  /* 0x0000340a061a7981 */ /* 0x000f62000c1e9900 */
[----:B--2---:R-:W-:-:S03]  /*12e0*/  FFMA R13, R10, R11, R13 ;  /* 0x0000000b0a0d7223 */ /* 0x004fc6000000000d */
[----:B------:R-:W2:Y:S01]  /*12f0*/  LDG.E.CONSTANT R10, desc[UR10][R8.64+0xc] ;  /* 0x00000c0a080a7981 */ /* 0x000ea2000c1e9900 */
[----:B---3--:R-:W-:-:S03]  /*1300*/  FFMA R16, R14, R16, R13 ;  /* 0x000000100e107223 */ /* 0x008fc6000000000d */
[----:B------:R-:W2:Y:S04]  /*1310*/  LDG.E.CONSTANT R11, desc[UR10][R6.64+0xc] ;  /* 0x00000c0a060b7981 */ /* 0x000ea8000c1e9900 */
[----:B------:R-:W5:Y:S01]  /*1320*/  LDG.E.CONSTANT R14, desc[UR10][R8.64+0x10] ;  /* 0x0000100a080e7981 */ /* 0x000f62000c1e9900 */
[----:B----4-:R-:W-:-:S03]  /*1330*/  FFMA R27, R15, R12, R16 ;  /* 0x0000000c0f1b7223 */ /* 0x010fc60000000010 */
[----:B------:R-:W3:Y:S04]  /*1340*/  LDG.E.CONSTANT R16, desc[UR10][R8.64+0x14] ;  /* 0x0000140a08107981 */ /* 0x000ee8000c1e9900 */
[----:B------:R-:W3:Y:S04]  /*1350*/  LDG.E.CONSTANT R15, desc[UR10][R6.64+0x14] ;  /* 0x0000140a060f7981 */ /* 0x000ee8000c1e9900 */
[----:B------:R-:W4:Y:S04]  /*1360*/  LDG.E.CONSTANT R12, desc[UR10][R8.64+0x18] ;  /* 0x0000180a080c7981 */ /* 0x000f28000c1e9900 */
[----:B------:R-:W4:Y:S01]  /*1370*/  LDG.E.CONSTANT R13, desc[UR10][R6.64+0x18] ;  /* 0x0000180a060d7981 */ /* 0x000f22000c1e9900 */
[----:B--2---:R-:W-:-:S03]  /*1380*/  FFMA R11, R10, R11, R27 ;  /* 0x0000000b0a0b7223 */ /* 0x004fc6000000001b */
[----:B------:R-:W2:Y:S01]  /*1390*/  LDG.E.CONSTANT R10, desc[UR10][R8.64+0x1c] ;  /* 0x00001c0a080a7981 */ /* 0x000ea2000c1e9900 */
[----:B-----5:R-:W-:-:S03]  /*13a0*/  FFMA R21, R14, R21, R11 ;  /* 0x000000150e157223 */ /* 0x020fc6000000000b */
[----:B------:R-:W2:Y:S04]  /*13b0*/  LDG.E.CONSTANT R11, desc[UR10][R6.64+0x1c] ;  /* 0x00001c0a060b7981 */ /* 0x000ea8000c1e9900 */
[----:B------:R-:W5:Y:S01]  /*13c0*/  LDG.E.CONSTANT R14, desc[UR10][R8.64+0x20] ;  /* 0x0000200a080e7981 */ /* 0x000f62000c1e9900 */
[----:B---3--:R-:W-:-:S03]  /*13d0*/  FFMA R21, R16, R15, R21 ;  /* 0x0000000f10157223 */ /* 0x008fc60000000015 */
[----:B------:R-:W5:Y:S04]  /*13e0*/  LDG.E.CONSTANT R15, desc[UR10][R6.64+0x20] ;  /* 0x0000200a060f7981 */ /* 0x000f68000c1e9900 */
[----:B------:R-:W3:Y:S01]  /*13f0*/  LDG.E.CONSTANT R16, desc[UR10][R6.64+0x24] ;  /* 0x0000240a06107981 */ /* 0x000ee2000c1e9900 */
[----:B----4-:R-:W-:-:S03]  /*1400*/  FFMA R27, R12, R13, R21 ;  /* 0x0000000d0c1b7223 */ /* 0x010fc60000000015 */
[----:B------:R-:W3:Y:S04]  /*1410*/  LDG.E.CONSTANT R21, desc[UR10][R8.64+0x24] ;  /* 0x0000240a08157981 */ /* 0x000ee8000c1e9900 */
[----:B------:R-:W4:Y:S04]  /*1420*/  LDG.E.CONSTANT R12, desc[UR10][R8.64+0x28] ;  /* 0x0000280a080c7981 */ /* 0x000f28000c1e9900 */
[----:B------:R-:W4:Y:S01]  /*1430*/  LDG.E.CONSTANT R13, desc[UR10][R6.64+0x28] ;  /* 0x0000280a060d7981 */ /* 0x000f22000c1e9900 */
[----:B--2---:R-:W-:-:S03]  /*1440*/  FFMA R11, R10, R11, R27 ;  /* 0x0000000b0a0b7223 */ /* 0x004fc6000000001b */
[----:B------:R-:W2:Y:S04]  /*1450*/  LDG.E.CONSTANT R10, desc[UR10][R6.64+0x2c] ;  /* 0x00002c0a060a7981 */ /* 0x000ea8000c1e9900 */
        /* <DEDUP_REMOVED lines=8> */
[----:B------:R-:W4:Y:S04]  /*14e0*/  LDG.E.CONSTANT R21, desc[UR10][R8.64+0x34] ;  /* 0x0000340a08157981 */ /* 0x000f28000c1e9900 */
[----:B------:R-:W3:Y:S04]  /*14f0*/  LDG.E.CONSTANT R12, desc[UR10][R8.64+0x38] ;  /* 0x0000380a080c7981 */ /* 0x000ee8000c1e9900 */
[----:B------:R-:W3:Y:S01]  /*1500*/  LDG.E.CONSTANT R13, desc[UR10][R6.64+0x38] ;  /* 0x0000380a060d7981 */ /* 0x000ee2000c1e9900 */
[----:B------:R-:W-:-:S04]  /*1510*/  IADD3 R5, PT, PT, R5, 0x10, RZ ;  /* 0x0000001005057810 */ /* 0x000fc80007ffe0ff */
[----:B------:R-:W-:Y:S01]  /*1520*/  ISETP.NE.AND P3, PT, R5, R3, PT ;  /* 0x000000030500720c */ /* 0x000fe20003f65270 */
[----:B--2---:R-:W-:-:S04]  /*1530*/  FFMA R10, R11, R10, R28 ;  /* 0x0000000a0b0a7223 */ /* 0x004fc8000000001c */
[----:B-----5:R-:W-:-:S04]  /*1540*/  FFMA R10, R15, R14, R10 ;  /* 0x0000000e0f0a7223 */ /* 0x020fc8000000000a */
[----:B----4-:R-:W-:-:S04]  /*1550*/  FFMA R21, R21, R26, R10 ;  /* 0x0000001a15157223 */ /* 0x010fc8000000000a */
[----:B---3--:R-:W-:-:S04]  /*1560*/  FFMA R13, R12, R13, R21 ;  /* 0x0000000d0c0d7223 */ /* 0x008fc80000000015 */
[----:B------:R-:W-:Y:S01]  /*1570*/  FFMA R13, R16, R27, R13 ;  /* 0x0000001b100d7223 */ /* 0x000fe2000000000d */
[----:B------:R-:W-:Y:S06]  /*1580*/  @P3 BRA `(.L_x_20) ;  /* 0xfffffffc00243947 */ /* 0x000fec000383ffff */
[----:B------:R-:W-:-:S07]  /*1590*/  MOV R5, R3 ;  /* 0x0000000300057202 */ /* 0x000fce0000000f00 */
.L_x_19:
        /* <DEDUP_REMOVED lines=20> */
[----:B------:R-:W5:Y:S01]  /*16e0*/  LDG.E.CONSTANT R28, desc[UR10][R6.64+0x1c] ;  /* 0x00001c0a061c7981 */ /* 0x000f62000c1e9900 */
[----:B----4-:R-:W-:-:S03]  /*16f0*/  FFMA R16, R12, R8, R13 ;  /* 0x000000080c107223 */ /* 0x010fc6000000000d */
[----:B------:R-:W4:Y:S04]  /*1700*/  LDG.E.CONSTANT R12, desc[UR10][R10.64+0xc] ;  /* 0x00000c0a0a0c7981 */ /* 0x000f28000c1e9900 */
[----:B------:R-:W4:Y:S01]  /*1710*/  LDG.E.CONSTANT R13, desc[UR10][R6.64+0xc] ;  /* 0x00000c0a060d7981 */ /* 0x000f22000c1e9900 */
[----:B--2---:R-:W-:-:S03]  /*1720*/  FFMA R26, R21, R26, R16 ;  /* 0x0000001a151a7223 */ /* 0x004fc60000000010 */
[----:B------:R-:W2:Y:S01]  /*1730*/  LDG.E.CONSTANT R16, desc[UR10][R10.64+0x10] ;  /* 0x0000100a0a107981 */ /* 0x000ea2000c1e9900 */
[----:B---3--:R-:W-:-:S03]  /*1740*/  FFMA R27, R15, R14, R26 ;  /* 0x0000000e0f1b7223 */ /* 0x008fc6000000001a */
[----:B------:R-:W2:Y:S04]  /*1750*/  LDG.E.CONSTANT R21, desc[UR10][R6.64+0x10] ;  /* 0x0000100a06157981 */ /* 0x000ea8000c1e9900 */
[----:B------:R-:W3:Y:S04]  /*1760*/  LDG.E.CONSTANT R14, desc[UR10][R10.64+0x14] ;  /* 0x0000140a0a0e7981 */ /* 0x000ee8000c1e9900 */
[----:B------:R-:W3:Y:S04]  /*1770*/  LDG.E.CONSTANT R15, desc[UR10][R6.64+0x14] ;  /* 0x0000140a060f7981 */ /* 0x000ee8000c1e9900 */
[----:B------:R-:W5:Y:S04]  /*1780*/  LDG.E.CONSTANT R8, desc[UR10][R10.64+0x18] ;  /* 0x0000180a0a087981 */ /* 0x000f68000c1e9900 */
[----:B------:R-:W5:Y:S01]  /*1790*/  LDG.E.CONSTANT R26, desc[UR10][R6.64+0x18] ;  /* 0x0000180a061a7981 */ /* 0x000f62000c1e9900 */
[----:B------:R-:W-:Y:S01]  /*17a0*/  IADD3 R5, PT, PT, R5, 0x8, RZ ;  /* 0x0000000805057810 */ /* 0x000fe20007ffe0ff */
[----:B----4-:R-:W-:-:S04]  /*17b0*/  FFMA R13, R12, R13, R27 ;  /* 0x0000000d0c0d7223 */ /* 0x010fc8000000001b */
[----:B--2---:R-:W-:-:S04]  /*17c0*/  FFMA R13, R16, R21, R13 ;  /* 0x00000015100d7223 */ /* 0x004fc8000000000d */
[----:B---3--:R-:W-:-:S04]  /*17d0*/  FFMA R13, R14, R15, R13 ;  /* 0x0000000f0e0d7223 */ /* 0x008fc8000000000d */
[----:B-----5:R-:W-:-:S04]  /*17e0*/  FFMA R8, R8, R26, R13 ;  /* 0x0000001a08087223 */ /* 0x020fc8000000000d */
[----:B------:R-:W-:-:S07]  /*17f0*/  FFMA R13, R9, R28, R8 ;  /* 0x0000001c090d7223 */ /* 0x000fce0000000008 */
.L_x_22:
        /* <DEDUP_REMOVED lines=13> */
[----:B------:R-:W5:Y:S01]  /*18d0*/  LDG.E.CONSTANT R10, desc[UR10][R10.64] ;  /* 0x0000000a0a0a7981 */ /* 0x000f62000c1e9900 */
[----:B-1----:R-:W-:-:S04]  /*18e0*/  LEA R6, P4, R12, R6, 0x2 ;  /* 0x000000060c067211 */ /* 0x002fc800078810ff */
[----:B------:R-:W-:Y:S02]  /*18f0*/  LEA.HI.X R7, R12, R7, R14, 0x2, P4 ;  /* 0x000000070c077211 */ /* 0x000fe400020f140e */
[----:B------:R-:W5:Y:S04]  /*1900*/  LDG.E.CONSTANT R12, desc[UR10][R8.64] ;  /* 0x0000000a080c7981 */ /* 0x000f68000c1e9900 */
[----:B------:R-:W4:Y:S04]  /*1910*/  LDG.E.CONSTANT R14, desc[UR10][R6.64+0x4] ;  /* 0x0000040a060e7981 */ /* 0x000f28000c1e9900 */
[----:B------:R-:W2:Y:S04]  /*1920*/  LDG.E.CONSTANT R16, desc[UR10][R6.64+0x8] ;  /* 0x0000080a06107981 */ /* 0x000ea8000c1e9900 */
[----:B------:R-:W3:Y:S01]  /*1930*/  LDG.E.CONSTANT R26, desc[UR10][R6.64+0xc] ;  /* 0x00000c0a061a7981 */ /* 0x000ee2000c1e9900 */
[----:B------:R-:W-:Y:S01]  /*1940*/  IADD3 R5, PT, PT, R5, 0x4, RZ ;  /* 0x0000000405057810 */ /* 0x000fe20007ffe0ff */
[----:B-----5:R-:W-:-:S04]  /*1950*/  FFMA R12, R12, R10, R13 ;  /* 0x0000000a0c0c7223 */ /* 0x020fc8000000000d */
[----:B----4-:R-:W-:-:S04]  /*1960*/  FFMA R12, R15, R14, R12 ;  /* 0x0000000e0f0c7223 */ /* 0x010fc8000000000c */
[----:B--2---:R-:W-:-:S04]  /*1970*/  FFMA R12, R21, R16, R12 ;  /* 0x00000010150c7223 */ /* 0x004fc8000000000c */
[----:B---3--:R-:W-:-:S07]  /*1980*/  FFMA R13, R27, R26, R12 ;  /* 0x0000001a1b0d7223 */ /* 0x008fce000000000c */
.L_x_23:
[----:B------:R-:W-:Y:S05]  /*1990*/  @!P3 BRA `(.L_x_21) ;  /* 0x000000000054b947 */ /* 0x000fea0003800000 */
[----:B------:R-:W0:Y:S01]  /*19a0*/  LDC.64 R8, c[0x0][0x388] ;  /* 0x0000e200ff087b82 */ /* 0x000e220000000a00 */
[C---:B------:R-:W-:Y:S01]  /*19b0*/  IADD3 R11, PT, PT, R5.reuse, UR5, RZ ;  /* 0x00000005050b7c10 */ /* 0x040fe2000fffe0ff */
[----:B------:R-:W-:-:S05]  /*19c0*/  IMAD.WIDE.U32 R6, R5, 0x4, R24 ;  /* 0x0000000405067825 */ /* 0x000fca00078e0018 */
[----:B------:R-:W2:Y:S01]  /*19d0*/  LDG.E.CONSTANT R10, desc[UR10][R6.64] ;  /* 0x0000000a060a7981 */ /* 0x000ea2000c1e9900 */
[----:B0-----:R-:W-:-:S06]  /*19e0*/  IMAD.WIDE.U32 R8, R11, 0x4, R8 ;  /* 0x000000040b087825 */ /* 0x001fcc00078e0008 */
        /* <DEDUP_REMOVED lines=16> */
.L_x_21:
[----:B------:R-:W-:Y:S02]  /*1af0*/  HFMA2 R6, -RZ, RZ, 0.96630859375, -0.0022525787353515625 ;  /* 0x3bbb989dff067431 */ /* 0x000fe400000001ff */
[----:B------:R-:W-:Y:S01]  /*1b00*/  FFMA R13, R13, R19, -R18 ;  /* 0x000000130d0d7223 */ /* 0x000fe20000000812 */
[----:B------:R-:W-:Y:S01]  /*1b10*/  MOV R8, 0x437c0000 ;  /* 0x437c000000087802 */ /* 0x000fe20000000f00 */
[----:B------:R-:W0:Y:S01]  /*1b20*/  LDCU UR5, c[0x0][0x3b8] ;  /* 0x00007700ff0577ac */ /* 0x000e220008000800 */
[----:B------:R-:W-:Y:S01]  /*1b30*/  UIADD3 UR4, UPT, UPT, UR4, 0x1, URZ ;  /* 0x0000000104047890 */ /* 0x000fe2000fffe0ff */
[----:B------:R-:W-:-:S04]  /*1b40*/  FFMA.SAT R5, R13, R6, 0.5 ;  /* 0x3f0000000d057423 */ /* 0x000fc80000002006 */
[----:B------:R-:W-:-:S04]  /*1b50*/  FFMA.RM R5, R5, R8, 12582913 ;  /* 0x4b40000105057423 */ /* 0x000fc80000004008 */
[C---:B------:R-:W-:Y:S01]  /*1b60*/  FADD R6, R5.reuse, -12583039 ;  /* 0xcb40007f05067421 */ /* 0x040fe20000000000 */
[----:B------:R-:W-:Y:S01]  /*1b70*/  SHF.L.U32 R8, R5, 0x17, RZ ;  /* 0x0000001705087819 */ /* 0x000fe200000006ff */
[----:B0-----:R-:W-:Y:S02]  /*1b80*/  UISETP.NE.AND UP0, UPT, UR4, UR5, UPT ;  /* 0x000000050400728c */ /* 0x001fe4000bf05270 */
[----:B------:R-:W-:-:S04]  /*1b90*/  FFMA R6, R13, 1.4426950216293334961, -R6 ;  /* 0x3fb8aa3b0d067823 */ /* 0x000fc80000000806 */
[----:B------:R-:W-:-:S06]  /*1ba0*/  FFMA R6, R13, 1.925963033500011079e-08, R6 ;  /* 0x32a570600d067823 */ /* 0x000fcc0000000006 */
[----:B------:R-:W0:Y:S02]  /*1bb0*/  MUFU.EX2 R6, R6 ;  /* 0x0000000600067308 */ /* 0x000e240000000800 */
[----:B0-----:R-:W-:Y:S01]  /*1bc0*/  FFMA R17, R8, R6, R17 ;  /* 0x0000000608117223 */ /* 0x001fe20000000011 */
[----:B------:R-:W-:Y:S06]  /*1bd0*/  BRA.U !UP0, `(.L_x_17) ;  /* 0x0000000508347547 */ /* 0x000fec000b800000 */
[----:B------:R-:W-:Y:S05]  /*1be0*/  BRA `(.L_x_24) ;  /* 0xfffffff400707947 */ /* 0x000fea000383ffff */
.L_x_18:
[----:B------:R-:W-:Y:S02]  /*1bf0*/  HFMA2 R3, -RZ, RZ, 0.96630859375, -0.0022525787353515625 ;  /* 0x3bbb989dff037431 */ /* 0x000fe400000001ff */
[----:B------:R-:W-:Y:S01]  /*1c00*/  FFMA R0, RZ, R19, -R18 ;  /* 0x00000013ff007223 */ /* 0x000fe20000000812 */
[----:B------:R-:W-:Y:S01]  /*1c10*/  MOV R5, 0x437c0000 ;  /* 0x437c000000057802 */ /* 0x000fe20000000f00 */
[----:B------:R-:W-:Y:S01]  /*1c20*/  UISETP.GE.U32.AND UP0, UPT, UR5, 0x4, UPT ;  /* 0x000000040500788c */ /* 0x000fe2000bf06070 */
[----:B------:R-:W-:Y:S01]  /*1c30*/  HFMA2 R17, -RZ, RZ, 0, 0 ;  /* 0x00000000ff117431 */ /* 0x000fe200000001ff */
[----:B------:R-:W-:Y:S01]  /*1c40*/  ULOP3.LUT UR6, UR5, 0x3, URZ, 0xc0, !UPT ;  /* 0x0000000305067892 */ /* 0x000fe2000f8ec0ff */
[----:B------:R-:W-:-:S04]  /*1c50*/  FFMA.SAT R2, R0, R3, 0.5 ;  /* 0x3f00000000027423 */ /* 0x000fc80000002003 */
[----:B------:R-:W-:-:S04]  /*1c60*/  FFMA.RM R2, R2, R5, 12582913 ;  /* 0x4b40000102027423 */ /* 0x000fc80000004005 */
[C---:B------:R-:W-:Y:S01]  /*1c70*/  FADD R3, R2.reuse, -12583039 ;  /* 0xcb40007f02037421 */ /* 0x040fe20000000000 */
[----:B------:R-:W-:-:S03]  /*1c80*/  SHF.L.U32 R2, R2, 0x17, RZ ;  /* 0x0000001702027819 */ /* 0x000fc600000006ff */
[----:B------:R-:W-:-:S04]  /*1c90*/  FFMA R3, R0, 1.4426950216293334961, -R3 ;  /* 0x3fb8aa3b00037823 */ /* 0x000fc80000000803 */
[----:B------:R-:W-:Y:S01]  /*1ca0*/  FFMA R0, R0, 1.925963033500011079e-08, R3 ;  /* 0x32a5706000007823 */ /* 0x000fe20000000003 */
[----:B------:R-:W-:Y:S06]  /*1cb0*/  BRA.U !UP0, `(.L_x_25) ;  /* 0x0000000108d87547 */ /* 0x000fec000b800000 */
[----:B------:R-:W0:Y:S01]  /*1cc0*/  MUFU.EX2 R5, R0 ;  /* 0x0000000000057308 */ /* 0x000e220000000800 */
[----:B------:R-:W-:Y:S01]  /*1cd0*/  ULOP3.LUT UR4, UR5, 0x7ffffffc, URZ, 0xc0, !UPT ;  /* 0x7ffffffc05047892 */ /* 0x000fe2000f8ec0ff */
[----:B------:R-:W-:Y:S02]  /*1ce0*/  MOV R3, RZ ;  /* 0x000000ff00037202 */ /* 0x000fe40000000f00 */
[----:B------:R-:W-:Y:S01]  /*1cf0*/  MOV R17, RZ ;  /* 0x000000ff00117202 */ /* 0x000fe20000000f00 */
[----:B------:R-:W-:Y:S01]  /*1d00*/  UISETP.GT.AND UP0, UPT, UR4, URZ, UPT ;  /* 0x000000ff0400728c */ /* 0x000fe2000bf04270 */
[----:B0-----:R-:W-:-:S08]  /*1d10*/  FMUL R4, R2, R5 ;  /* 0x0000000502047220 */ /* 0x001fd00000400000 */
[----:B------:R-:W-:Y:S05]  /*1d20*/  BRA.U !UP0, `(.L_x_26) ;  /* 0x0000000108a07547 */ /* 0x000fea000b800000 */
[----:B------:R-:W-:Y:S02]  /*1d30*/  IADD3 R5, PT, PT, -R3, UR4, RZ ;  /* 0x0000000403057c10 */ /* 0x000fe4000fffe1ff */
[----:B------:R-:W-:Y:S02]  /*1d40*/  PLOP3.LUT P0, PT, PT, PT, PT, 0x80, 0x8 ;  /* 0x000000000008781c */ /* 0x000fe40003f0f070 */
[----:B------:R-:W-:-:S13]  /*1d50*/  ISETP.GT.AND P1, PT, R5, 0xc, PT ;  /* 0x0000000c0500780c */ /* 0x000fda0003f24270 */
[----:B------:R-:W-:Y:S05]  /*1d60*/  @!P1 BRA `(.L_x_27) ;  /* 0x0000000000549947 */ /* 0x000fea0003800000 */
[----:B------:R-:W-:Y:S01]  /*1d70*/  PLOP3.LUT P0, PT, PT, PT, PT, 0x8, 0x80 ;  /* 0x000000000080781c */ /* 0x000fe20003f0e170 */
[----:B------:R-:W-:-:S12]  /*1d80*/  UIADD3 UR7, UPT, UPT, UR4, -0xc, URZ ;  /* 0xfffffff404077890 */ /* 0x000fd8000fffe0ff */
.L_x_28:
[----:B------:R-:W-:Y:S01]  /*1d90*/  FADD R17, R4, R17 ;  /* 0x0000001104117221 */ /* 0x000fe20000000000 */
[----:B------:R-:W-:-:S03]  /*1da0*/  IADD3 R3, PT, PT, R3, 0x10, RZ ;  /* 0x0000001003037810 */ /* 0x000fc60007ffe0ff */
[----:B------:R-:W-:Y:S01]  /*1db0*/  FADD R17, R4, R17 ;  /* 0x0000001104117221 */ /* 0x000fe20000000000 */
[----:B------:R-:W-:-:S03]  /*1dc0*/  ISETP.GE.AND P1, PT, R3, UR7, PT ;  /* 0x0000000703007c0c */ /* 0x000fc6000bf26270 */
[----:B------:R-:W-:-:S04]  /*1dd0*/  FADD R17, R4, R17 ;  /* 0x0000001104117221 */ /* 0x000fc80000000000 */
        /* <DEDUP_REMOVED lines=12> */
[----:B------:R-:W-:Y:S01]  /*1ea0*/  FADD R17, R4, R17 ;  /* 0x0000001104117221 */ /* 0x000fe20000000000 */
[----:B------:R-:W-:Y:S06]  /*1eb0*/  @!P1 BRA `(.L_x_28) ;  /* 0xfffffffc00b49947 */ /* 0x000fec000383ffff */
.L_x_27:
[----:B------:R-:W-:-:S04]  /*1ec0*/  IADD3 R5, PT, PT, -R3, UR4, RZ ;  /* 0x0000000403057c10 */ /* 0x000fc8000fffe1ff */
[----:B------:R-:W-:-:S13]  /*1ed0*/  ISETP.GT.AND P1, PT, R5, 0x4, PT ;  /* 0x000000040500780c */ /* 0x000fda0003f24270 */
[----:B------:R-:W-:Y:S05]  /*1ee0*/  @!P1 BRA `(.L_x_29) ;  /* 0x0000000000289947 */ /* 0x000fea0003800000 */
[----:B------:R-:W-:Y:S01]  /*1ef0*/  FADD R17, R17, R4 ;  /* 0x0000000411117221 */ /* 0x000fe20000000000 */
[----:B------:R-:W-:Y:S02]  /*1f00*/  PLOP3.LUT P0, PT, PT, PT, PT, 0x8, 0x80 ;  /* 0x000000000080781c */ /* 0x000fe40003f0e170 */
[----:B------:R-:W-:Y:S01]  /*1f10*/  IADD3 R3, PT, PT, R3, 0x8, RZ ;  /* 0x0000000803037810 */ /* 0x000fe20007ffe0ff */
[----:B------:R-:W-:-:S04]  /*1f20*/  FADD R17, R4, R17 ;  /* 0x0000001104117221 */ /* 0x000fc80000000000 */
[----:B------:R-:W-:-:S04]  /*1f30*/  FADD R17, R4, R17 ;  /* 0x0000001104117221 */ /* 0x000fc80000000000 */
[----:B------:R-:W-:-:S04]  /*1f40*/  FADD R17, R4, R17 ;  /* 0x0000001104117221 */ /* 0x000fc80000000000 */
[----:B------:R-:W-:-:S04]  /*1f50*/  FADD R17, R4, R17 ;  /* 0x0000001104117221 */ /* 0x000fc80000000000 */
[----:B------:R-:W-:-:S04]  /*1f60*/  FADD R17, R4, R17 ;  /* 0x0000001104117221 */ /* 0x000fc80000000000 */
[----:B------:R-:W-:-:S04]  /*1f70*/  FADD R17, R4, R17 ;  /* 0x0000001104117221 */ /* 0x000fc80000000000 */
[----:B------:R-:W-:-:S07]  /*1f80*/  FADD R17, R4, R17 ;  /* 0x0000001104117221 */ /* 0x000fce0000000000 */
.L_x_29:
[----:B------:R-:W-:-:S13]  /*1f90*/  ISETP.EQ.AND P1, PT, R3, UR4, PT ;  /* 0x0000000403007c0c */ /* 0x000fda000bf22270 */
[----:B------:R-:W-:Y:S05]  /*1fa0*/  @!P0 BRA P1, `(.L_x_25) ;  /* 0x00000000001c8947 */ /* 0x000fea0000800000 */
.L_x_26:
[----:B------:R-:W-:Y:S01]  /*1fb0*/  IADD3 R3, PT, PT, R3, 0x4, RZ ;  /* 0x0000000403037810 */ /* 0x000fe20007ffe0ff */
[----:B------:R-:W-:-:S03]  /*1fc0*/  FADD R17, R4, R17 ;  /* 0x0000001104117221 */ /* 0x000fc60000000000 */
[----:B------:R-:W-:Y:S01]  /*1fd0*/  ISETP.NE.AND P0, PT, R3, UR4, PT ;  /* 0x0000000403007c0c */ /* 0x000fe2000bf05270 */
[----:B------:R-:W-:-:S04]  /*1fe0*/  FADD R17, R4, R17 ;  /* 0x0000001104117221 */ /* 0x000fc80000000000 */
[----:B------:R-:W-:-:S04]  /*1ff0*/  FADD R17, R4, R17 ;  /* 0x0000001104117221 */ /* 0x000fc80000000000 */
[----:B------:R-:W-:-:S04]  /*2000*/  FADD R17, R4, R17 ;  /* 0x0000001104117221 */ /* 0x000fc80000000000 */
[----:B------:R-:W-:Y:S05]  /*2010*/  @P0 BRA `(.L_x_26) ;  /* 0xfffffffc00e40947 */ /* 0x000fea000383ffff */
.L_x_25:
[----:B------:R-:W-:-:S09]  /*2020*/  UISETP.NE.AND UP0, UPT, UR6, URZ, UPT ;  /* 0x000000ff0600728c */ /* 0x000fd2000bf05270 */
[----:B------:R-:W-:Y:S05]  /*2030*/  BRA.U !UP0, `(.L_x_17) ;  /* 0x00000001081c7547 */ /* 0x000fea000b800000 */
[----:B------:R-:W0:Y:S01]  /*2040*/  MUFU.EX2 R3, R0 ;  /* 0x0000000000037308 */ /* 0x000e220000000800 */
[----:B------:R-:W-:Y:S01]  /*2050*/  UMOV UR4, URZ ;  /* 0x000000ff00047c82 */ /* 0x000fe20008000000 */
[----:B0-----:R-:W-:-:S07]  /*2060*/  FMUL R2, R2, R3 ;  /* 0x0000000302027220 */ /* 0x001fce0000400000 */
.L_x_30:
[----:B------:R-:W-:Y:S01]  /*2070*/  UIADD3 UR4, UPT, UPT, UR4, 0x1, URZ ;  /* 0x0000000104047890 */ /* 0x000fe2000fffe0ff */
[----:B------:R-:W-:-:S03]  /*2080*/  FADD R17, R2, R17 ;  /* 0x0000001102117221 */ /* 0x000fc60000000000 */
[----:B------:R-:W-:-:S09]  /*2090*/  UISETP.NE.AND UP0, UPT, UR4, UR6, UPT ;  /* 0x000000060400728c */ /* 0x000fd2000bf05270 */
[----:B------:R-:W-:Y:S05]  /*20a0*/  BRA.U UP0, `(.L_x_30) ;  /* 0xfffffffd00f07547 */ /* 0x000fea000b83ffff */
.L_x_17:
[----:B------:R-:W-:Y:S01]  /*20b0*/  UISETP.GE.AND UP0, UPT, UR5, 0x1, UPT ;  /* 0x000000010500788c */ /* 0x000fe2000bf06270 */
[----:B------:R-:W-:-:S08]  /*20c0*/  MOV R16, RZ ;  /* 0x000000ff00107202 */ /* 0x000fd00000000f00 */
[----:B------:R-:W-:Y:S05]  /*20d0*/  BRA.U !UP0, `(.L_x_31) ;  /* 0x0000001908d47547 */ /* 0x000fea000b800000 */
[----:B------:R-:W0:Y:S02]  /*20e0*/  LDC R4, c[0x0][0x3bc] ;  /* 0x0000ef00ff047b82 */ /* 0x000e240000000800 */
[----:B0-----:R-:W-:-:S13]  /*20f0*/  ISETP.GE.AND P0, PT, R4, 0x1, PT ;  /* 0x000000010400780c */ /* 0x001fda0003f06270 */
[----:B------:R-:W-:Y:S05]  /*2100*/  @!P0 BRA `(.L_x_32) ;  /* 0x00000014000c8947 */ /* 0x000fea0003800000 */
[C---:B------:R-:W-:Y:S01]  /*2110*/  LOP3.LUT R0, R4.reuse, 0xf, RZ, 0xc0, !PT ;  /* 0x0000000f04007812 */ /* 0x040fe200078ec0ff */
[----:B------:R-:W-:Y:S01]  /*2120*/  HFMA2 R16, -RZ, RZ, 0, 0 ;  /* 0x00000000ff107431 */ /* 0x000fe200000001ff */
[C---:B------:R-:W-:Y:S01]  /*2130*/  LOP3.LUT R2, R4.reuse, 0x7, RZ, 0xc0, !PT ;  /* 0x0000000704027812 */ /* 0x040fe200078ec0ff */
[----:B------:R-:W-:Y:S01]  /*2140*/  UMOV UR4, URZ ;  /* 0x000000ff00047c82 */ /* 0x000fe20008000000 */
[C---:B------:R-:W-:Y:S02]  /*2150*/  IADD3 R7, PT, PT, R4.reuse, -0x1, RZ ;  /* 0xffffffff04077810 */ /* 0x040fe40007ffe0ff */
[C---:B------:R-:W-:Y:S02]  /*2160*/  LOP3.LUT R3, R4.reuse, 0x7ffffff0, RZ, 0xc0, !PT ;  /* 0x7ffffff004037812 */ /* 0x040fe400078ec0ff */
[----:B------:R-:W-:Y:S02]  /*2170*/  LOP3.LUT R4, R4, 0x3, RZ, 0xc0, !PT ;  /* 0x0000000304047812 */ /* 0x000fe400078ec0ff */
[----:B------:R-:W-:-:S02]  /*2180*/  IADD3 R5, PT, PT, R0, -0x1, RZ ;  /* 0xffffffff00057810 */ /* 0x000fc40007ffe0ff */
[----:B------:R-:W-:-:S07]  /*2190*/  IADD3 R6, PT, PT, R2, -0x1, RZ ;  /* 0xffffffff02067810 */ /* 0x000fce0007ffe0ff */
.L_x_45:
[----:B------:R-:W0:Y:S01]  /*21a0*/  LDCU UR5, c[0x0][0x3bc] ;  /* 0x00007780ff0577ac */ /* 0x000e220008000800 */
[----:B------:R-:W-:Y:S02]  /*21b0*/  ISETP.GE.U32.AND P0, PT, R7, 0xf, PT ;  /* 0x0000000f0700780c */ /* 0x000fe40003f06070 */
[----:B------:R-:W-:Y:S02]  /*21c0*/  MOV R13, RZ ;  /* 0x000000ff000d7202 */ /* 0x000fe40000000f00 */
[----:B------:R-:W-:Y:S01]  /*21d0*/  MOV R15, RZ ;  /* 0x000000ff000f7202 */ /* 0x000fe20000000f00 */
[----:B0-----:R-:W-:-:S08]  /*21e0*/  UIMAD UR5, UR4, UR5, URZ ;  /* 0x00000005040572a4 */ /* 0x001fd0000f8e02ff */
[----:B------:R-:W-:Y:S05]  /*21f0*/  @!P0 BRA `(.L_x_33) ;  /* 0x0000000000ec8947 */ /* 0x000fea0003800000 */
[----:B------:R-:W-:-:S07]  /*2200*/  CS2R R12, SRZ ;  /* 0x00000000000c7805 */ /* 0x000fce000001ff00 */
.L_x_34:
[----:B------:R-:W0:Y:S01]  /*2210*/  LDC.64 R8, c[0x0][0x388] ;  /* 0x0000e200ff087b82 */ /* 0x000e220000000a00 */
[C---:B------:R-:W-:Y:S01]  /*2220*/  IADD3 R14, P1, PT, R12.reuse, UR5, RZ ;  /* 0x000000050c0e7c10 */ /* 0x040fe2000ff3e0ff */
[----:B------:R-:W-:-:S03]  /*2230*/  IMAD.WIDE.U32 R10, R12, 0x4, R24 ;  /* 0x000000040c0a7825 */ /* 0x000fc600078e0018 */
[----:B------:R-:W-:Y:S02]  /*2240*/  IADD3.X R15, PT, PT, RZ, RZ, RZ, P1, !PT ;  /* 0x000000ffff0f7210 */ /* 0x000fe40000ffe4ff */
[----:B------:R-:W2:Y:S04]  /*2250*/  LDG.E.CONSTANT R26, desc[UR10][R10.64+0x8] ;  /* 0x0000080a0a1a7981 */ /* 0x000ea8000c1e9900 */
[----:B------:R-:W3:Y:S01]  /*2260*/  LDG.E.CONSTANT R28, desc[UR10][R10.64+0x3c] ;  /* 0x00003c0a0a1c7981 */ /* 0x000ee2000c1e9900 */
[----:B0-----:R-:W-:-:S04]  /*2270*/  LEA R8, P1, R14, R8, 0x2 ;  /* 0x000000080e087211 */ /* 0x001fc800078210ff */
[----:B------:R-:W-:Y:S02]  /*2280*/  LEA.HI.X R9, R14, R9, R15, 0x2, P1 ;  /* 0x000000090e097211 */ /* 0x000fe400008f140f */
[----:B------:R-:W4:Y:S04]  /*2290*/  LDG.E.CONSTANT R14, desc[UR10][R10.64] ;  /* 0x0000000a0a0e7981 */ /* 0x000f28000c1e9900 */
[----:B------:R-:W4:Y:S04]  /*22a0*/  LDG.E.CONSTANT R15, desc[UR10][R8.64] ;  /* 0x0000000a080f7981 */ /* 0x000f28000c1e9900 */
[----:B------:R-:W2:Y:S04]  /*22b0*/  LDG.E.CONSTANT R21, desc[UR10][R8.64+0x8] ;  /* 0x0000080a08157981 */ /* 0x000ea8000c1e9900 */
[----:B------:R-:W3:Y:S01]  /*22c0*/  LDG.E.CONSTANT R27, desc[UR10][R8.64+0x3c] ;  /* 0x00003c0a081b7981 */ /* 0x000ee2000c1e9900 */
[----:B----4-:R-:W-:-:S03]  /*22d0*/  FFMA R14, R14, R15, R13 ;  /* 0x0000000f0e0e7223 */ /* 0x010fc6000000000d */
[----:B------:R-:W4:Y:S04]  /*22e0*/  LDG.E.CONSTANT R13, desc[UR10][R10.64+0x4] ;  /* 0x0000040a0a0d7981 */ /* 0x000f28000c1e9900 */
[----:B------:R-:W4:Y:S02]  /*22f0*/  LDG.E.CONSTANT R15, desc[UR10][R8.64+0x4] ;  /* 0x0000040a080f7981 */ /* 0x000f24000c1e9900 */
[----:B----4-:R-:W-:Y:S02]  /*2300*/  FFMA R13, R13, R15, R14 ;  /* 0x0000000f0d0d7223 */ /* 0x010fe4000000000e */
[----:B------:R-:W4:Y:S04]  /*2310*/  LDG.E.CONSTANT R14, desc[UR10][R10.64+0xc] ;  /* 0x00000c0a0a0e7981 */ /* 0x000f28000c1e9900 */
[----:B------:R-:W4:Y:S01]  /*2320*/  LDG.E.CONSTANT R15, desc[UR10][R8.64+0xc] ;  /* 0x00000c0a080f7981 */ /* 0x000f22000c1e9900 */
[----:B--2---:R-:W-:-:S03]  /*2330*/  FFMA R13, R26, R21, R13 ;  /* 0x000000151a0d7223 */ /* 0x004fc6000000000d */
[----:B------:R-:W2:Y:S04]  /*2340*/  LDG.E.CONSTANT R26, desc[UR10][R10.64+0x10] ;  /* 0x0000100a0a1a7981 */ /* 0x000ea8000c1e9900 */
[----:B------:R-:W2:Y:S01]  /*2350*/  LDG.E.CONSTANT R21, desc[UR10][R8.64+0x10] ;  /* 0x0000100a08157981 */ /* 0x000ea2000c1e9900 */
[----:B----4-:R-:W-:-:S03]  /*2360*/  FFMA R13, R14, R15, R13 ;  /* 0x0000000f0e0d7223 */ /* 0x010fc6000000000d */
        /* <DEDUP_REMOVED lines=23> */
[----:B------:R-:W-:Y:S01]  /*24e0*/  IADD3 R12, PT, PT, R12, 0x10, RZ ;  /* 0x000000100c0c7810 */ /* 0x000fe20007ffe0ff */
[----:B----4-:R-:W-:Y:S02]  /*24f0*/  FFMA R13, R14, R15, R13 ;  /* 0x0000000f0e0d7223 */ /* 0x010fe4000000000d */
[----:B------:R-:W4:Y:S04]  /*2500*/  LDG.E.CONSTANT R14, desc[UR10][R10.64+0x34] ;  /* 0x0000340a0a0e7981 */ /* 0x000f28000c1e9900 */
[----:B------:R-:W4:Y:S01]  /*2510*/  LDG.E.CONSTANT R15, desc[UR10][R8.64+0x34] ;  /* 0x0000340a080f7981 */ /* 0x000f22000c1e9900 */
[----:B--2---:R-:W-:-:S03]  /*2520*/  FFMA R13, R26, R21, R13 ;  /* 0x000000151a0d7223 */ /* 0x004fc6000000000d */
[----:B------:R-:W2:Y:S04]  /*2530*/  LDG.E.CONSTANT R26, desc[UR10][R10.64+0x38] ;  /* 0x0000380a0a1a7981 */ /* 0x000ea8000c1e9900 */
[----:B------:R-:W2:Y:S01]  /*2540*/  LDG.E.CONSTANT R21, desc[UR10][R8.64+0x38] ;  /* 0x0000380a08157981 */ /* 0x000ea2000c1e9900 */
[----:B------:R-:W-:Y:S01]  /*2550*/  ISETP.NE.AND P1, PT, R12, R3, PT ;  /* 0x000000030c00720c */ /* 0x000fe20003f25270 */
[----:B----4-:R-:W-:-:S04]  /*2560*/  FFMA R13, R14, R15, R13 ;  /* 0x0000000f0e0d7223 */ /* 0x010fc8000000000d */
[----:B--2---:R-:W-:-:S04]  /*2570*/  FFMA R13, R26, R21, R13 ;  /* 0x000000151a0d7223 */ /* 0x004fc8000000000d */
[----:B---3--:R-:W-:-:S04]  /*2580*/  FFMA R13, R28, R27, R13 ;  /* 0x0000001b1c0d7223 */ /* 0x008fc8000000000d */
[----:B------:R-:W-:Y:S05]  /*2590*/  @P1 BRA `(.L_x_34) ;  /* 0xfffffffc001c1947 */ /* 0x000fea000383ffff */
[----:B------:R-:W-:-:S07]  /*25a0*/  MOV R15, R3 ;  /* 0x00000003000f7202 */ /* 0x000fce0000000f00 */
.L_x_33:
[----:B------:R-:W-:-:S13]  /*25b0*/  ISETP.NE.AND P1, PT, R0, RZ, PT ;  /* 0x000000ff0000720c */ /* 0x000fda0003f25270 */
[----:B------:R-:W-:Y:S05]  /*25c0*/  @!P1 BRA `(.L_x_35) ;  /* 0x0000000400309947 */ /* 0x000fea0003800000 */
[----:B------:R-:W-:Y:S02]  /*25d0*/  ISETP.GE.U32.AND P3, PT, R5, 0x7, PT ;  /* 0x000000070500780c */ /* 0x000fe40003f66070 */
[----:B------:R-:W-:-:S11]  /*25e0*/  ISETP.NE.AND P2, PT, R2, RZ, PT ;  /* 0x000000ff0200720c */ /* 0x000fd60003f45270 */
[----:B------:R-:W-:Y:S05]  /*25f0*/  @!P3 BRA `(.L_x_36) ;  /* 0x00000000007cb947 */ /* 0x000fea0003800000 */
        /* <DEDUP_REMOVED lines=28> */
[----:B----4-:R-:W-:-:S04]  /*27c0*/  FFMA R12, R13, R14, R12 ;  /* 0x0000000e0d0c7223 */ /* 0x010fc8000000000c */
[----:B--2---:R-:W-:-:S04]  /*27d0*/  FFMA R12, R21, R26, R12 ;  /* 0x0000001a150c7223 */ /* 0x004fc8000000000c */
[----:B---3--:R-:W-:-:S07]  /*27e0*/  FFMA R13, R27, R28, R12 ;  /* 0x0000001c1b0d7223 */ /* 0x008fce000000000c */
.L_x_36:
        /* <DEDUP_REMOVED lines=18> */
[----:B------:R-:W4:Y:S01]  /*2910*/  LDG.E.CONSTANT R14, desc[UR10][R8.64+0x4] ;  /* 0x0000040a080e7981 */ /* 0x000f22000c1e9900 */
[----:B------:R-:W-:Y:S01]  /*2920*/  IADD3 R15, PT, PT, R15, 0x4, RZ ;  /* 0x000000040f0f7810 */ /* 0x000fe20007ffe0ff */
[----:B----4-:R-:W-:-:S04]  /*2930*/  FFMA R12, R13, R14, R12 ;  /* 0x0000000e0d0c7223 */ /* 0x010fc8000000000c */
[----:B--2---:R-:W-:-:S04]  /*2940*/  FFMA R12, R21, R26, R12 ;  /* 0x0000001a150c7223 */ /* 0x004fc8000000000c */
[----:B---3--:R-:W-:-:S07]  /*2950*/  FFMA R13, R27, R28, R12 ;  /* 0x0000001c1b0d7223 */ /* 0x008fce000000000c */
.L_x_37:
[----:B------:R-:W-:Y:S05]  /*2960*/  @!P2 BRA `(.L_x_35) ;  /* 0x000000000048a947 */ /* 0x000fea0003800000 */
[----:B------:R-:W0:Y:S01]  /*2970*/  LDC.64 R8, c[0x0][0x388] ;  /* 0x0000e200ff087b82 */ /* 0x000e220000000a00 */
[C---:B------:R-:W-:Y:S01]  /*2980*/  IADD3 R12, P2, PT, R15.reuse, UR5, RZ ;  /* 0x000000050f0c7c10 */ /* 0x040fe2000ff5e0ff */
[----:B------:R-:W-:-:S03]  /*2990*/  IMAD.WIDE.U32 R10, R15, 0x4, R24 ;  /* 0x000000040f0a7825 */ /* 0x000fc600078e0018 */
[----:B------:R-:W-:Y:S02]  /*29a0*/  IADD3.X R14, PT, PT, RZ, RZ, RZ, P2, !PT ;  /* 0x000000ffff0e7210 */ /* 0x000fe400017fe4ff */
[----:B0-----:R-:W-:-:S04]  /*29b0*/  LEA R8, P2, R12, R8, 0x2 ;  /* 0x000000080c087211 */ /* 0x001fc800078410ff */
[----:B------:R-:W-:Y:S02]  /*29c0*/  LEA.HI.X R9, R12, R9, R14, 0x2, P2 ;  /* 0x000000090c097211 */ /* 0x000fe400010f140e */
[----:B------:R-:W2:Y:S04]  /*29d0*/  LDG.E.CONSTANT R12, desc[UR10][R10.64] ;  /* 0x0000000a0a0c7981 */ /* 0x000ea8000c1e9900 */
[----:B------:R-:W2:Y:S01]  /*29e0*/  LDG.E.CONSTANT R14, desc[UR10][R8.64] ;  /* 0x0000000a080e7981 */ /* 0x000ea2000c1e9900 */
[----:B------:R-:W-:Y:S01]  /*29f0*/  ISETP.NE.AND P2, PT, R4, 0x1, PT ;  /* 0x000000010400780c */ /* 0x000fe20003f45270 */
[----:B--2---:R-:W-:-:S12]  /*2a00*/  FFMA R13, R12, R14, R13 ;  /* 0x0000000e0c0d7223 */ /* 0x004fd8000000000d */
[----:B------:R-:W-:Y:S05]  /*2a10*/  @!P2 BRA `(.L_x_35) ;  /* 0x00000000001ca947 */ /* 0x000fea0003800000 */
[----:B------:R-:W-:Y:S01]  /*2a20*/  ISETP.NE.AND P2, PT, R4, 0x2, PT ;  /* 0x000000020400780c */ /* 0x000fe20003f45270 */
[----:B------:R-:W2:Y:S04]  /*2a30*/  LDG.E.CONSTANT R12, desc[UR10][R10.64+0x4] ;  /* 0x0000040a0a0c7981 */ /* 0x000ea8000c1e9900 */
[----:B------:R-:W2:Y:S08]  /*2a40*/  LDG.E.CONSTANT R14, desc[UR10][R8.64+0x4] ;  /* 0x0000040a080e7981 */ /* 0x000eb0000c1e9900 */
[----:B------:R-:W3:Y:S04]  /*2a50*/  @P2 LDG.E.CONSTANT R26, desc[UR10][R10.64+0x8] ;  /* 0x0000080a0a1a2981 */ /* 0x000ee8000c1e9900 */
[----:B------:R-:W3:Y:S01]  /*2a60*/  @P2 LDG.E.CONSTANT R15, desc[UR10][R8.64+0x8] ;  /* 0x0000080a080f2981 */ /* 0x000ee2000c1e9900 */
[----:B--2---:R-:W-:-:S04]  /*2a70*/  FFMA R13, R12, R14, R13 ;  /* 0x0000000e0c0d7223 */ /* 0x004fc8000000000d */
[----:B---3--:R-:W-:-:S07]  /*2a80*/  @P2 FFMA R13, R26, R15, R13 ;  /* 0x0000000f1a0d2223 */ /* 0x008fce000000000d */
.L_x_35:
[----:B------:R-:W-:Y:S02]  /*2a90*/  HFMA2 R8, -RZ, RZ, 0.96630859375, -0.0022525787353515625 ;  /* 0x3bbb989dff087431 */ /* 0x000fe400000001ff */
[----:B------:R-:W-:Y:S01]  /*2aa0*/  FFMA R13, R13, R19, -R18 ;  /* 0x000000130d0d7223 */ /* 0x000fe20000000812 */
[----:B------:R-:W-:Y:S01]  /*2ab0*/  MOV R9, 0x437c0000 ;  /* 0x437c000000097802 */ /* 0x000fe20000000f00 */
[----:B------:R-:W-:Y:S01]  /*2ac0*/  HFMA2 R11, -RZ, RZ, 0, 0 ;  /* 0x00000000ff0b7431 */ /* 0x000fe200000001ff */
[----:B------:R-:W-:Y:S01]  /*2ad0*/  MOV R15, RZ ;  /* 0x000000ff000f7202 */ /* 0x000fe20000000f00 */
[----:B------:R-:W-:-:S04]  /*2ae0*/  FFMA.SAT R8, R13, R8, 0.5 ;  /* 0x3f0000000d087423 */ /* 0x000fc80000002008 */
[----:B------:R-:W-:-:S04]  /*2af0*/  FFMA.RM R8, R8, R9, 12582913 ;  /* 0x4b40000108087423 */ /* 0x000fc80000004009 */
[----:B------:R-:W-:-:S04]  /*2b00*/  FADD R10, R8, -12583039 ;  /* 0xcb40007f080a7421 */ /* 0x000fc80000000000 */
[----:B------:R-:W-:-:S04]  /*2b10*/  FFMA R10, R13, 1.4426950216293334961, -R10 ;  /* 0x3fb8aa3b0d0a7823 */ /* 0x000fc8000000080a */
[----:B------:R-:W-:Y:S01]  /*2b20*/  FFMA R13, R13, 1.925963033500011079e-08, R10 ;  /* 0x32a570600d0d7823 */ /* 0x000fe2000000000a */
[----:B------:R-:W-:-:S05]  /*2b30*/  SHF.L.U32 R10, R8, 0x17, RZ ;  /* 0x00000017080a7819 */ /* 0x000fca00000006ff */
[----:B------:R-:W0:Y:S02]  /*2b40*/  MUFU.EX2 R13, R13 ;  /* 0x0000000d000d7308 */ /* 0x000e240000000800 */
[----:B0-----:R-:W-:Y:S01]  /*2b50*/  FMUL R10, R10, R13 ;  /* 0x0000000d0a0a7220 */ /* 0x001fe20000400000 */
[----:B------:R-:W-:Y:S06]  /*2b60*/  @!P0 BRA `(.L_x_38) ;  /* 0x0000000000f08947 */ /* 0x000fec0003800000 */
[----:B------:R-:W-:Y:S02]  /*2b70*/  MOV R11, RZ ;  /* 0x000000ff000b7202 */ /* 0x000fe40000000f00 */
[----:B------:R-:W-:-:S07]  /*2b80*/  MOV R14, RZ ;  /* 0x000000ff000e7202 */ /* 0x000fce0000000f00 */
.L_x_39:
[----:B------:R-:W0:Y:S01]  /*2b90*/  LDC.64 R8, c[0x0][0x390] ;  /* 0x0000e400ff087b82 */ /* 0x000e220000000a00 */
[----:B------:R-:W-:-:S04]  /*2ba0*/  IADD3 R12, P0, PT, R14, UR5, RZ ;  /* 0x000000050e0c7c10 */ /* 0x000fc8000ff1e0ff */
[----:B------:R-:W-:Y:S02]  /*2bb0*/  IADD3.X R13, PT, PT, RZ, RZ, RZ, P0, !PT ;  /* 0x000000ffff0d7210 */ /* 0x000fe400007fe4ff */
[----:B0-----:R-:W-:-:S04]  /*2bc0*/  LEA R8, P0, R12, R8, 0x2 ;  /* 0x000000080c087211 */ /* 0x001fc800078010ff */
[----:B------:R-:W-:Y:S01]  /*2bd0*/  LEA.HI.X R9, R12, R9, R13, 0x2, P0 ;  /* 0x000000090c097211 */ /* 0x000fe200000f140d */
[----:B------:R-:W-:-:S04]  /*2be0*/  IMAD.WIDE.U32 R12, R14, 0x4, R22 ;  /* 0x000000040e0c7825 */ /* 0x000fc800078e0016 */
[----:B------:R-:W2:Y:S04]  /*2bf0*/  LDG.E.CONSTANT R26, desc[UR10][R8.64] ;  /* 0x0000000a081a7981 */ /* 0x000ea8000c1e9900 */
[----:B------:R-:W2:Y:S04]  /*2c00*/  LDG.E.CONSTANT R15, desc[UR10][R12.64] ;  /* 0x0000000a0c0f7981 */ /* 0x000ea8000c1e9900 */
[----:B------:R-:W3:Y:S04]  /*2c10*/  LDG.E.CONSTANT R21, desc[UR10][R12.64+0x8] ;  /* 0x0000080a0c157981 */ /* 0x000ee8000c1e9900 */
[----:B------:R-:W3:Y:S04]  /*2c20*/  LDG.E.CONSTANT R28, desc[UR10][R8.64+0x8] ;  /* 0x0000080a081c7981 */ /* 0x000ee8000c1e9900 */
[----:B------:R-:W4:Y:S04]  /*2c30*/  LDG.E.CONSTANT R27, desc[UR10][R12.64+0x38] ;  /* 0x0000380a0c1b7981 */ /* 0x000f28000c1e9900 */
[----:B------:R-:W5:Y:S01]  /*2c40*/  LDG.E.CONSTANT R29, desc[UR10][R12.64+0x3c] ;  /* 0x00003c0a0c1d7981 */ /* 0x000f62000c1e9900 */
[----:B--2---:R-:W-:-:S03]  /*2c50*/  FFMA R15, R26, R15, R11 ;  /* 0x0000000f1a0f7223 */ /* 0x004fc6000000000b */
[----:B------:R-:W2:Y:S04]  /*2c60*/  LDG.E.CONSTANT R11, desc[UR10][R12.64+0x4] ;  /* 0x0000040a0c0b7981 */ /* 0x000ea8000c1e9900 */
[----:B------:R-:W2:Y:S02]  /*2c70*/  LDG.E.CONSTANT R26, desc[UR10][R8.64+0x4] ;  /* 0x0000040a081a7981 */ /* 0x000ea4000c1e9900 */
[----:B--2---:R-:W-:Y:S02]  /*2c80*/  FFMA R11, R26, R11, R15 ;  /* 0x0000000b1a0b7223 */ /* 0x004fe4000000000f */
[----:B------:R-:W2:Y:S04]  /*2c90*/  LDG.E.CONSTANT R15, desc[UR10][R12.64+0xc] ;  /* 0x00000c0a0c0f7981 */ /* 0x000ea8000c1e9900 */
[----:B------:R-:W2:Y:S01]  /*2ca0*/  LDG.E.CONSTANT R26, desc[UR10][R8.64+0xc] ;  /* 0x00000c0a081a7981 */ /* 0x000ea2000c1e9900 */
[----:B---3--:R-:W-:-:S03]  /*2cb0*/  FFMA R11, R28, R21, R11 ;  /* 0x000000151c0b7223 */ /* 0x008fc6000000000b */
[----:B------:R-:W3:Y:S04]  /*2cc0*/  LDG.E.CONSTANT R21, desc[UR10][R12.64+0x10] ;  /* 0x0000100a0c157981 */ /* 0x000ee8000c1e9900 */
[----:B------:R-:W3:Y:S01]  /*2cd0*/  LDG.E.CONSTANT R28, desc[UR10][R8.64+0x10] ;  /* 0x0000100a081c7981 */ /* 0x000ee2000c1e9900 */
[----:B--2---:R-:W-:-:S03]  /*2ce0*/  FFMA R11, R26, R15, R11 ;  /* 0x0000000f1a0b7223 */ /* 0x004fc6000000000b */
        /* <DEDUP_REMOVED lines=23> */
[----:B------:R-:W-:Y:S01]  /*2e60*/  IADD3 R14, PT, PT, R14, 0x10, RZ ;  /* 0x000000100e0e7810 */ /* 0x000fe20007ffe0ff */
[----:B--2---:R-:W-:Y:S02]  /*2e70*/  FFMA R11, R26, R15, R11 ;  /* 0x0000000f1a0b7223 */ /* 0x004fe4000000000b */
[----:B------:R-:W2:Y:S04]  /*2e80*/  LDG.E.CONSTANT R15, desc[UR10][R12.64+0x34] ;  /* 0x0000340a0c0f7981 */ /* 0x000ea8000c1e9900 */
[----:B------:R-:W2:Y:S01]  /*2e90*/  LDG.E.CONSTANT R26, desc[UR10][R8.64+0x34] ;  /* 0x0000340a081a7981 */ /* 0x000ea2000c1e9900 */
[----:B---3--:R-:W-:-:S03]  /*2ea0*/  FFMA R21, R28, R21, R11 ;  /* 0x000000151c157223 */ /* 0x008fc6000000000b */
[----:B------:R-:W4:Y:S04]  /*2eb0*/  LDG.E.CONSTANT R11, desc[UR10][R8.64+0x38] ;  /* 0x0000380a080b7981 */ /* 0x000f28000c1e9900 */
[----:B------:R-:W5:Y:S01]  /*2ec0*/  LDG.E.CONSTANT R28, desc[UR10][R8.64+0x3c] ;  /* 0x00003c0a081c7981 */ /* 0x000f62000c1e9900 */
[----:B------:R-:W-:Y:S01]  /*2ed0*/  ISETP.NE.AND P0, PT, R14, R3, PT ;  /* 0x000000030e00720c */ /* 0x000fe20003f05270 */
[----:B--2---:R-:W-:-:S04]  /*2ee0*/  FFMA R26, R26, R15, R21 ;  /* 0x0000000f1a1a7223 */ /* 0x004fc80000000015 */
[----:B----4-:R-:W-:-:S04]  /*2ef0*/  FFMA R11, R11, R27, R26 ;  /* 0x0000001b0b0b7223 */ /* 0x010fc8000000001a */
[----:B-----5:R-:W-:-:S04]  /*2f00*/  FFMA R11, R28, R29, R11 ;  /* 0x0000001d1c0b7223 */ /* 0x020fc8000000000b */
[----:B------:R-:W-:Y:S05]  /*2f10*/  @P0 BRA `(.L_x_39) ;  /* 0xfffffffc001c0947 */ /* 0x000fea000383ffff */
[----:B------:R-:W-:-:S07]  /*2f20*/  MOV R15, R3 ;  /* 0x00000003000f7202 */ /* 0x000fce0000000f00 */
.L_x_38:
[----:B------:R-:W-:Y:S05]  /*2f30*/  @!P1 BRA `(.L_x_40) ;  /* 0x0000000400309947 */ /* 0x000fea0003800000 */
[----:B------:R-:W-:Y:S02]  /*2f40*/  ISETP.GE.U32.AND P0, PT, R5, 0x7, PT ;  /* 0x000000070500780c */ /* 0x000fe40003f06070 */
[----:B------:R-:W-:-:S11]  /*2f50*/  ISETP.NE.AND P1, PT, R2, RZ, PT ;  /* 0x000000ff0200720c */ /* 0x000fd60003f25270 */
[----:B------:R-:W-:Y:S05]  /*2f60*/  @!P0 BRA `(.L_x_41) ;  /* 0x00000000007c8947 */ /* 0x000fea0003800000 */
        /* <DEDUP_REMOVED lines=11> */
[----:B------:R-:W4:Y:S01]  /*3020*/  LDG.E.CONSTANT R29, desc[UR10][R12.64+0x1c] ;  /* 0x00001c0a0c1d7981 */ /* 0x000f22000c1e9900 */
        /* <DEDUP_REMOVED lines=16> */
[----:B--2---:R-:W-:-:S04]  /*3130*/  FFMA R14, R21, R14, R26 ;  /* 0x0000000e150e7223 */ /* 0x004fc8000000001a */
[----:B---3--:R-:W-:-:S04]  /*3140*/  FFMA R11, R11, R27, R14 ;  /* 0x0000001b0b0b7223 */ /* 0x008fc8000000000e */
[----:B----4-:R-:W-:-:S07]  /*3150*/  FFMA R11, R28, R29, R11 ;  /* 0x0000001d1c0b7223 */ /* 0x010fce000000000b */
.L_x_41:
        /* <DEDUP_REMOVED lines=13> */
[----:B------:R-:W4:Y:S04]  /*3230*/  LDG.E.CONSTANT R27, desc[UR10][R12.64+0x8] ;  /* 0x0000080a0c1b7981 */ /* 0x000f28000c1e9900 */
[----:B------:R-:W5:Y:S04]  /*3240*/  LDG.E.CONSTANT R28, desc[UR10][R8.64+0xc] ;  /* 0x00000c0a081c7981 */ /* 0x000f68000c1e9900 */
[----:B------:R-:W5:Y:S01]  /*3250*/  LDG.E.CONSTANT R29, desc[UR10][R12.64+0xc] ;  /* 0x00000c0a0c1d7981 */ /* 0x000f62000c1e9900 */
[----:B--2---:R-:W-:-:S03]  /*3260*/  FFMA R14, R14, R21, R11 ;  /* 0x000000150e0e7223 */ /* 0x004fc6000000000b */
[----:B------:R-:W3:Y:S04]  /*3270*/  LDG.E.CONSTANT R21, desc[UR10][R8.64+0x4] ;  /* 0x0000040a08157981 */ /* 0x000ee8000c1e9900 */
[----:B------:R-:W4:Y:S01]  /*3280*/  LDG.E.CONSTANT R11, desc[UR10][R8.64+0x8] ;  /* 0x0000080a080b7981 */ /* 0x000f22000c1e9900 */
[----:B------:R-:W-:Y:S01]  /*3290*/  IADD3 R15, PT, PT, R15, 0x4, RZ ;  /* 0x000000040f0f7810 */ /* 0x000fe20007ffe0ff */
[----:B---3--:R-:W-:-:S04]  /*32a0*/  FFMA R14, R21, R26, R14 ;  /* 0x0000001a150e7223 */ /* 0x008fc8000000000e */
[----:B----4-:R-:W-:-:S04]  /*32b0*/  FFMA R11, R11, R27, R14 ;  /* 0x0000001b0b0b7223 */ /* 0x010fc8000000000e */
[----:B-----5:R-:W-:-:S07]  /*32c0*/  FFMA R11, R28, R29, R11 ;  /* 0x0000001d1c0b7223 */ /* 0x020fce000000000b */
.L_x_42:
[----:B------:R-:W-:Y:S05]  /*32d0*/  @!P1 BRA `(.L_x_40) ;  /* 0x0000000000489947 */ /* 0x000fea0003800000 */
[----:B------:R-:W0:Y:S01]  /*32e0*/  LDC.64 R8, c[0x0][0x390] ;  /* 0x0000e400ff087b82 */ /* 0x000e220000000a00 */
[C---:B------:R-:W-:Y:S01]  /*32f0*/  IADD3 R14, P0, PT, R15.reuse, UR5, RZ ;  /* 0x000000050f0e7c10 */ /* 0x040fe2000ff1e0ff */
[----:B------:R-:W-:-:S03]  /*3300*/  IMAD.WIDE.U32 R12, R15, 0x4, R22 ;  /* 0x000000040f0c7825 */ /* 0x000fc600078e0016 */
[----:B------:R-:W-:Y:S02]  /*3310*/  IADD3.X R21, PT, PT, RZ, RZ, RZ, P0, !PT ;  /* 0x000000ffff157210 */ /* 0x000fe400007fe4ff */
[----:B------:R-:W2:Y:S01]  /*3320*/  LDG.E.CONSTANT R15, desc[UR10][R12.64] ;  /* 0x0000000a0c0f7981 */ /* 0x000ea2000c1e9900 */
[----:B0-----:R-:W-:-:S04]  /*3330*/  LEA R8, P0, R14, R8, 0x2 ;  /* 0x000000080e087211 */ /* 0x001fc800078010ff */
[----:B------:R-:W-:-:S05]  /*3340*/  LEA.HI.X R9, R14, R9, R21, 0x2, P0 ;  /* 0x000000090e097211 */ /* 0x000fca00000f1415 */
        /* <DEDUP_REMOVED lines=11> */
.L_x_40:
[----:B------:R-:W0:Y:S01]  /*3400*/  MUFU.RCP R8, R17 ;  /* 0x0000001100087308 */ /* 0x000e220000001000 */
[----:B------:R-:W-:Y:S07]  /*3410*/  BSSY.RECONVERGENT B0, `(.L_x_43) ;  /* 0x000000c000007945 */ /* 0x000fee0003800200 */
[----:B------:R-:W1:Y:S01]  /*3420*/  FCHK P0, R10, R17 ;  /* 0x000000110a007302 */ /* 0x000e620000000000 */
[----:B0-----:R-:W-:-:S04]  /*3430*/  FFMA R9, R8, -R17, 1 ;  /* 0x3f80000008097423 */ /* 0x001fc80000000811 */
[----:B------:R-:W-:-:S04]  /*3440*/  FFMA R9, R8, R9, R8 ;  /* 0x0000000908097223 */ /* 0x000fc80000000008 */
[----:B------:R-:W-:-:S04]  /*3450*/  FFMA R8, R10, R9, RZ ;  /* 0x000000090a087223 */ /* 0x000fc800000000ff */
[----:B------:R-:W-:-:S04]  /*3460*/  FFMA R12, R8, -R17, R10 ;  /* 0x80000011080c7223 */ /* 0x000fc8000000000a */
[----:B------:R-:W-:Y:S01]  /*3470*/  FFMA R9, R9, R12, R8 ;  /* 0x0000000c09097223 */ /* 0x000fe20000000008 */
[----:B-1----:R-:W-:Y:S06]  /*3480*/  @!P0 BRA `(.L_x_44) ;  /* 0x0000000000108947 */ /* 0x002fec0003800000 */
[----:B------:R-:W-:Y:S02]  /*3490*/  MOV R21, R10 ;  /* 0x0000000a00157202 */ /* 0x000fe40000000f00 */
[----:B------:R-:W-:-:S07]  /*34a0*/  MOV R10, 0x34c0 ;  /* 0x000034c0000a7802 */ /* 0x000fce0000000f00 */
[----:B------:R-:W-:Y:S05]  /*34b0*/  CALL.REL.NOINC `($__internal_2_$__cuda_sm3x_div_rn_noftz_f32_slowpath) ;  /* 0x0000004400987944 */ /* 0x000fea0003c00000 */
[----:B------:R-:W-:-:S07]  /*34c0*/  MOV R9, R12 ;  /* 0x0000000c00097202 */ /* 0x000fce0000000f00 */
.L_x_44:
[----:B------:R-:W-:Y:S05]  /*34d0*/  BSYNC.RECONVERGENT B0 ;  /* 0x0000000000007941 */ /* 0x000fea0003800200 */
.L_x_43:
[----:B------:R-:W0:Y:S01]  /*34e0*/  LDCU UR5, c[0x0][0x3b8] ;  /* 0x00007700ff0577ac */ /* 0x000e220008000800 */
[----:B------:R-:W-:Y:S01]  /*34f0*/  FFMA R16, R9, R11, R16 ;  /* 0x0000000b09107223 */ /* 0x000fe20000000010 */
[----:B------:R-:W-:-:S04]  /*3500*/  UIADD3 UR4, UPT, UPT, UR4, 0x1, URZ ;  /* 0x0000000104047890 */ /* 0x000fc8000fffe0ff */
[----:B0-----:R-:W-:-:S09]  /*3510*/  UISETP.NE.AND UP0, UPT, UR4, UR5, UPT ;  /* 0x000000050400728c */ /* 0x001fd2000bf05270 */
[----:B------:R-:W-:Y:S05]  /*3520*/  BRA.U !UP0, `(.L_x_31) ;  /* 0x0000000508c07547 */ /* 0x000fea000b800000 */
[----:B------:R-:W-:Y:S05]  /*3530*/  BRA `(.L_x_45) ;  /* 0xffffffec00187947 */ /* 0x000fea000383ffff */
.L_x_32:
[----:B------:R-:W-:Y:S01]  /*3540*/  UISETP.GE.U32.AND UP0, UPT, UR5, 0x4, UPT ;  /* 0x000000040500788c */ /* 0x000fe2000bf06070 */
[----:B------:R-:W-:Y:S01]  /*3550*/  HFMA2 R16, -RZ, RZ, 0, 0 ;  /* 0x00000000ff107431 */ /* 0x000fe200000001ff */
[----:B------:R-:W-:-:S07]  /*3560*/  ULOP3.LUT UR6, UR5, 0x3, URZ, 0xc0, !UPT ;  /* 0x0000000305067892 */ /* 0x000fce000f8ec0ff */
[----:B------:R-:W-:Y:S05]  /*3570*/  BRA.U !UP0, `(.L_x_46) ;  /* 0x0000000508307547 */ /* 0x000fea000b800000 */
[----:B------:R-:W-:Y:S01]  /*3580*/  MOV R3, 0x3bbb989d ;  /* 0x3bbb989d00037802 */ /* 0x000fe20000000f00 */
[----:B------:R-:W-:Y:S01]  /*3590*/  FFMA R0, RZ, R19, -R18 ;  /* 0x00000013ff007223 */ /* 0x000fe20000000812 */
[----:B------:R-:W-:Y:S01]  /*35a0*/  MOV R2, 0x437c0000 ;  /* 0x437c000000027802 */ /* 0x000fe20000000f00 */
[----:B------:R-:W0:Y:S01]  /*35b0*/  MUFU.RCP R6, R17 ;  /* 0x0000001100067308 */ /* 0x000e220000001000 */
[----:B------:R-:W-:Y:S01]  /*35c0*/  ULOP3.LUT UR5, UR5, 0x7ffffffc, URZ, 0xc0, !UPT ;  /* 0x7ffffffc05057892 */ /* 0x000fe2000f8ec0ff */
[----:B------:R-:W-:Y:S01]  /*35d0*/  FFMA.SAT R3, R0, R3, 0.5 ;  /* 0x3f00000000037423 */ /* 0x000fe20000002003 */
[----:B------:R-:W-:Y:S03]  /*35e0*/  BSSY.RECONVERGENT B0, `(.L_x_47) ;  /* 0x0000012000007945 */ /* 0x000fe60003800200 */
[----:B------:R-:W-:-:S04]  /*35f0*/  FFMA.RM R2, R3, R2, 12582913 ;  /* 0x4b40000103027423 */ /* 0x000fc80000004002 */
[C---:B------:R-:W-:Y:S01]  /*3600*/  FADD R3, R2.reuse, -12583039 ;  /* 0xcb40007f02037421 */ /* 0x040fe20000000000 */
[----:B------:R-:W-:-:S03]  /*3610*/  SHF.L.U32 R21, R2, 0x17, RZ ;  /* 0x0000001702157819 */ /* 0x000fc600000006ff */
[----:B------:R-:W-:-:S04]  /*3620*/  FFMA R3, R0, 1.4426950216293334961, -R3 ;  /* 0x3fb8aa3b00037823 */ /* 0x000fc80000000803 */
[----:B------:R-:W-:Y:S01]  /*3630*/  FFMA R4, R0, 1.925963033500011079e-08, R3 ;  /* 0x32a5706000047823 */ /* 0x000fe20000000003 */
[----:B0-----:R-:W-:-:S03]  /*3640*/  FFMA R3, R6, -R17, 1 ;  /* 0x3f80000006037423 */ /* 0x001fc60000000811 */
[----:B------:R-:W0:Y:S02]  /*3650*/  MUFU.EX2 R0, R4 ;  /* 0x0000000400007308 */ /* 0x000e240000000800 */
[----:B0-----:R-:W-:Y:S01]  /*3660*/  FMUL R21, R0, R21 ;  /* 0x0000001500157220 */ /* 0x001fe20000400000 */
[----:B------:R-:W-:-:S05]  /*3670*/  FFMA R0, R6, R3, R6 ;  /* 0x0000000306007223 */ /* 0x000fca0000000006 */
[----:B------:R-:W0:Y:S01]  /*3680*/  FCHK P0, R21, R17 ;  /* 0x0000001115007302 */ /* 0x000e220000000000 */
[----:B------:R-:W-:-:S04]  /*3690*/  FFMA R3, R0, R21, RZ ;  /* 0x0000001500037223 */ /* 0x000fc800000000ff */
[----:B------:R-:W-:-:S04]  /*36a0*/  FFMA R2, R3, -R17, R21 ;  /* 0x8000001103027223 */ /* 0x000fc80000000015 */
[----:B------:R-:W-:Y:S01]  /*36b0*/  FFMA R3, R0, R2, R3 ;  /* 0x0000000200037223 */ /* 0x000fe20000000003 */
[----:B0-----:R-:W-:Y:S06]  /*36c0*/  @!P0 BRA `(.L_x_48) ;  /* 0x00000000000c8947 */ /* 0x001fec0003800000 */
[----:B------:R-:W-:-:S07]  /*36d0*/  MOV R10, 0x36f0 ;  /* 0x000036f0000a7802 */ /* 0x000fce0000000f00 */
[----:B------:R-:W-:Y:S05]  /*36e0*/  CALL.REL.NOINC `($__internal_2_$__cuda_sm3x_div_rn_noftz_f32_slowpath) ;  /* 0x00000044000c7944 */ /* 0x000fea0003c00000 */
[----:B------:R-:W-:-:S07]  /*36f0*/  MOV R3, R12 ;  /* 0x0000000c00037202 */ /* 0x000fce0000000f00 */
.L_x_48:
[----:B------:R-:W-:Y:S05]  /*3700*/  BSYNC.RECONVERGENT B0 ;  /* 0x0000000000007941 */ /* 0x000fea0003800200 */
.L_x_47:
[----:B------:R-:W-:Y:S01]  /*3710*/  UISETP.GT.AND UP0, UPT, UR5, URZ, UPT ;  /* 0x000000ff0500728c */ /* 0x000fe2000bf04270 */
[----:B------:R-:W-:Y:S01]  /*3720*/  HFMA2 R0, -RZ, RZ, 0, 0 ;  /* 0x00000000ff007431 */ /* 0x000fe200000001ff */
[----:B------:R-:W-:-:S07]  /*3730*/  MOV R16, RZ ;  /* 0x000000ff00107202 */ /* 0x000fce0000000f00 */
[----:B------:R-:W-:Y:S05]  /*3740*/  BRA.U !UP0, `(.L_x_49) ;  /* 0x0000000108a07547 */ /* 0x000fea000b800000 */
[----:B------:R-:W-:Y:S02]  /*3750*/  IADD3 R2, PT, PT, -R0, UR5, RZ ;  /* 0x0000000500027c10 */ /* 0x000fe4000fffe1ff */
[----:B------:R-:W-:Y:S02]  /*3760*/  PLOP3.LUT P0, PT, PT, PT, PT, 0x80, 0x8 ;  /* 0x000000000008781c */ /* 0x000fe40003f0f070 */
[----:B------:R-:W-:-:S13]  /*3770*/  ISETP.GT.AND P1, PT, R2, 0xc, PT ;  /* 0x0000000c0200780c */ /* 0x000fda0003f24270 */
[----:B------:R-:W-:Y:S05]  /*3780*/  @!P1 BRA `(.L_x_50) ;  /* 0x0000000000549947 */ /* 0x000fea0003800000 */
[----:B------:R-:W-:Y:S01]  /*3790*/  PLOP3.LUT P0, PT, PT, PT, PT, 0x8, 0x80 ;  /* 0x000000000080781c */ /* 0x000fe20003f0e170 */
[----:B------:R-:W-:-:S12]  /*37a0*/  UIADD3 UR4, UPT, UPT, UR5, -0xc, URZ ;  /* 0xfffffff405047890 */ /* 0x000fd8000fffe0ff */
.L_x_51:
[----:B------:R-:W-:Y:S01]  /*37b0*/  FFMA R16, RZ, R3, R16 ;  /* 0x00000003ff107223 */ /* 0x000fe20000000010 */
[----:B------:R-:W-:-:S03]  /*37c0*/  IADD3 R0, PT, PT, R0, 0x10, RZ ;  /* 0x0000001000007810 */ /* 0x000fc60007ffe0ff */
[----:B------:R-:W-:Y:S01]  /*37d0*/  FFMA R16, RZ, R3, R16 ;  /* 0x00000003ff107223 */ /* 0x000fe20000000010 */
[----:B------:R-:W-:-:S03]  /*37e0*/  ISETP.GE.AND P1, PT, R0, UR4, PT ;  /* 0x0000000400007c0c */ /* 0x000fc6000bf26270 */
[----:B------:R-:W-:-:S04]  /*37f0*/  FFMA R16, RZ, R3, R16 ;  /* 0x00000003ff107223 */ /* 0x000fc80000000010 */
        /* <DEDUP_REMOVED lines=12> */
[----:B------:R-:W-:Y:S01]  /*38c0*/  FFMA R16, RZ, R3, R16 ;  /* 0x00000003ff107223 */ /* 0x000fe20000000010 */
[----:B------:R-:W-:Y:S06]  /*38d0*/  @!P1 BRA `(.L_x_51) ;  /* 0xfffffffc00b49947 */ /* 0x000fec000383ffff */
.L_x_50:
[----:B------:R-:W-:-:S04]  /*38e0*/  IADD3 R2, PT, PT, -R0, UR5, RZ ;  /* 0x0000000500027c10 */ /* 0x000fc8000fffe1ff */
[----:B------:R-:W-:-:S13]  /*38f0*/  ISETP.GT.AND P1, PT, R2, 0x4, PT ;  /* 0x000000040200780c */ /* 0x000fda0003f24270 */
[----:B------:R-:W-:Y:S05]  /*3900*/  @!P1 BRA `(.L_x_52) ;  /* 0x0000000000289947 */ /* 0x000fea0003800000 */
[-C--:B------:R-:W-:Y:S01]  /*3910*/  FFMA R16, RZ, R3.reuse, R16 ;  /* 0x00000003ff107223 */ /* 0x080fe20000000010 */
[----:B------:R-:W-:Y:S02]  /*3920*/  PLOP3.LUT P0, PT, PT, PT, PT, 0x8, 0x80 ;  /* 0x000000000080781c */ /* 0x000fe40003f0e170 */
[----:B------:R-:W-:Y:S01]  /*3930*/  IADD3 R0, PT, PT, R0, 0x8, RZ ;  /* 0x0000000800007810 */ /* 0x000fe20007ffe0ff */
[----:B------:R-:W-:-:S04]  /*3940*/  FFMA R16, RZ, R3, R16 ;  /* 0x00000003ff107223 */ /* 0x000fc80000000010 */
[----:B------:R-:W-:-:S04]  /*3950*/  FFMA R16, RZ, R3, R16 ;  /* 0x00000003ff107223 */ /* 0x000fc80000000010 */
[----:B------:R-:W-:-:S04]  /*3960*/  FFMA R16, RZ, R3, R16 ;  /* 0x00000003ff107223 */ /* 0x000fc80000000010 */
[----:B------:R-:W-:-:S04]  /*3970*/  FFMA R16, RZ, R3, R16 ;  /* 0x00000003ff107223 */ /* 0x000fc80000000010 */
[----:B------:R-:W-:-:S04]  /*3980*/  FFMA R16, RZ, R3, R16 ;  /* 0x00000003ff107223 */ /* 0x000fc80000000010 */
[----:B------:R-:W-:-:S04]  /*3990*/  FFMA R16, RZ, R3, R16 ;  /* 0x00000003ff107223 */ /* 0x000fc80000000010 */
[----:B------:R-:W-:-:S07]  /*39a0*/  FFMA R16, RZ, R3, R16 ;  /* 0x00000003ff107223 */ /* 0x000fce0000000010 */
.L_x_52:
[----:B------:R-:W-:-:S13]  /*39b0*/  ISETP.EQ.AND P1, PT, R0, UR5, PT ;  /* 0x0000000500007c0c */ /* 0x000fda000bf22270 */
[----:B------:R-:W-:Y:S05]  /*39c0*/  @!P0 BRA P1, `(.L_x_46) ;  /* 0x00000000001c8947 */ /* 0x000fea0000800000 */
.L_x_49:
[----:B------:R-:W-:Y:S01]  /*39d0*/  IADD3 R0, PT, PT, R0, 0x4, RZ ;  /* 0x0000000400007810 */ /* 0x000fe20007ffe0ff */
[----:B------:R-:W-:-:S03]  /*39e0*/  FFMA R16, RZ, R3, R16 ;  /* 0x00000003ff107223 */ /* 0x000fc60000000010 */
[----:B------:R-:W-:Y:S01]  /*39f0*/  ISETP.NE.AND P0, PT, R0, UR5, PT ;  /* 0x0000000500007c0c */ /* 0x000fe2000bf05270 */
[----:B------:R-:W-:-:S04]  /*3a00*/  FFMA R16, RZ, R3, R16 ;  /* 0x00000003ff107223 */ /* 0x000fc80000000010 */
[----:B------:R-:W-:-:S04]  /*3a10*/  FFMA R16, RZ, R3, R16 ;  /* 0x00000003ff107223 */ /* 0x000fc80000000010 */
[----:B------:R-:W-:-:S04]  /*3a20*/  FFMA R16, RZ, R3, R16 ;  /* 0x00000003ff107223 */ /* 0x000fc80000000010 */
[----:B------:R-:W-:Y:S05]  /*3a30*/  @P0 BRA `(.L_x_49) ;  /* 0xfffffffc00e40947 */ /* 0x000fea000383ffff */
.L_x_46:
[----:B------:R-:W-:-:S09]  /*3a40*/  UISETP.NE.AND UP0, UPT, UR6, URZ, UPT ;  /* 0x000000ff0600728c */ /* 0x000fd2000bf05270 */
[----:B------:R-:W-:Y:S05]  /*3a50*/  BRA.U !UP0, `(.L_x_31) ;  /* 0x0000000108747547 */ /* 0x000fea000b800000 */
[----:B------:R-:W-:Y:S02]  /*3a60*/  HFMA2 R3, -RZ, RZ, 0.96630859375, -0.0022525787353515625 ;  /* 0x3bbb989dff037431 */ /* 0x000fe400000001ff */
[----:B------:R-:W-:Y:S01]  /*3a70*/  FFMA R0, RZ, R19, -R18 ;  /* 0x00000013ff007223 */ /* 0x000fe20000000812 */
[----:B------:R-:W-:Y:S01]  /*3a80*/  MOV R2, 0x437c0000 ;  /* 0x437c000000027802 */ /* 0x000fe20000000f00 */
[----:B------:R-:W0:Y:S01]  /*3a90*/  MUFU.RCP R6, R17 ;  /* 0x0000001100067308 */ /* 0x000e220000001000 */
[----:B------:R-:W-:Y:S01]  /*3aa0*/  BSSY.RECONVERGENT B0, `(.L_x_53) ;  /* 0x0000013000007945 */ /* 0x000fe20003800200 */
[----:B------:R-:W-:-:S04]  /*3ab0*/  FFMA.SAT R3, R0, R3, 0.5 ;  /* 0x3f00000000037423 */ /* 0x000fc80000002003 */
[----:B------:R-:W-:-:S04]  /*3ac0*/  FFMA.RM R2, R3, R2, 12582913 ;  /* 0x4b40000103027423 */ /* 0x000fc80000004002 */
[C---:B------:R-:W-:Y:S01]  /*3ad0*/  FADD R3, R2.reuse, -12583039 ;  /* 0xcb40007f02037421 */ /* 0x040fe20000000000 */
[----:B------:R-:W-:Y:S01]  /*3ae0*/  SHF.L.U32 R2, R2, 0x17, RZ ;  /* 0x0000001702027819 */ /* 0x000fe200000006ff */
[----:B0-----:R-:W-:Y:S02]  /*3af0*/  FFMA R5, R6, -R17, 1 ;  /* 0x3f80000006057423 */ /* 0x001fe40000000811 */
[----:B------:R-:W-:-:S04]  /*3b00*/  FFMA R3, R0, 1.4426950216293334961, -R3 ;  /* 0x3fb8aa3b00037823 */ /* 0x000fc80000000803 */
[----:B------:R-:W-:Y:S01]  /*3b10*/  FFMA R4, R0, 1.925963033500011079e-08, R3 ;  /* 0x32a5706000047823 */ /* 0x000fe20000000003 */
[----:B------:R-:W-:-:S03]  /*3b20*/  FFMA R0, R6, R5, R6 ;  /* 0x0000000506007223 */ /* 0x000fc60000000006 */
[----:B------:R-:W0:Y:S02]  /*3b30*/  MUFU.EX2 R3, R4 ;  /* 0x0000000400037308 */ /* 0x000e240000000800 */
[----:B0-----:R-:W-:-:S06]  /*3b40*/  FMUL R21, R3, R2 ;  /* 0x0000000203157220 */ /* 0x001fcc0000400000 */
        /* <DEDUP_REMOVED lines=8> */
.L_x_54:
[----:B------:R-:W-:Y:S05]  /*3bd0*/  BSYNC.RECONVERGENT B0 ;  /* 0x0000000000007941 */ /* 0x000fea0003800200 */
.L_x_53:
[----:B------:R-:W-:-:S05]  /*3be0*/  UMOV UR4, URZ ;  /* 0x000000ff00047c82 */ /* 0x000fca0008000000 */
.L_x_55:
[----:B------:R-:W-:Y:S01]  /*3bf0*/  UIADD3 UR4, UPT, UPT, UR4, 0x1, URZ ;  /* 0x0000000104047890 */ /* 0x000fe2000fffe0ff */
[----:B------:R-:W-:-:S03]  /*3c00*/  FFMA R16, RZ, R3, R16 ;  /* 0x00000003ff107223 */ /* 0x000fc60000000010 */
[----:B------:R-:W-:-:S09]  /*3c10*/  UISETP.NE.AND UP0, UPT, UR4, UR6, UPT ;  /* 0x000000060400728c */ /* 0x000fd2000bf05270 */
[----:B------:R-:W-:Y:S05]  /*3c20*/  BRA.U UP0, `(.L_x_55) ;  /* 0xfffffffd00f07547 */ /* 0x000fea000b83ffff */
.L_x_31:
[----:B------:R-:W0:Y:S02]  /*3c30*/  LDCU UR8, c[0x0][0x3bc] ;  /* 0x00007780ff0877ac */ /* 0x000e240008000800 */
[----:B0-----:R-:W-:-:S06]  /*3c40*/  UISETP.GE.AND UP0, UPT, UR8, 0x1, UPT ;  /* 0x000000010800788c */ /* 0x001fcc000bf06270 */
[----:B------:R-:W-:-:S13]  /*3c50*/  PLOP3.LUT P0, PT, PT, PT, UP0, 0x80, 0x8 ;  /* 0x000000000008781c */ /* 0x000fda0003f0f008 */
[----:B------:R-:W-:Y:S05]  /*3c60*/  @!P0 BRA `(.L_x_56) ;  /* 0x0000000000c88947 */ /* 0x000fea0003800000 */
[----:B------:R-:W-:Y:S02]  /*3c70*/  UIADD3 UR4, UPT, UPT, UR8, -0x1, URZ ;  /* 0xffffffff08047890 */ /* 0x000fe4000fffe0ff */
[----:B------:R-:W-:Y:S02]  /*3c80*/  ULOP3.LUT UR7, UR8, 0xf, URZ, 0xc0, !UPT ;  /* 0x0000000f08077892 */ /* 0x000fe4000f8ec0ff */
[----:B------:R-:W-:Y:S02]  /*3c90*/  UISETP.GE.U32.AND UP0, UPT, UR4, 0xf, UPT ;  /* 0x0000000f0400788c */ /* 0x000fe4000bf06070 */
[----:B------:R-:W-:Y:S01]  /*3ca0*/  UISETP.NE.AND UP1, UPT, UR7, URZ, UPT ;  /* 0x000000ff0700728c */ /* 0x000fe2000bf25270 */
[----:B------:R-:W-:-:S06]  /*3cb0*/  UMOV UR4, URZ ;  /* 0x000000ff00047c82 */ /* 0x000fcc0008000000 */
[----:B------:R-:W-:Y:S05]  /*3cc0*/  BRA.U !UP0, `(.L_x_57) ;  /* 0x0000000108287547 */ /* 0x000fea000b800000 */
[----:B------:R-:W-:Y:S01]  /*3cd0*/  ULOP3.LUT UR4, UR8, 0x7ffffff0, URZ, 0xc0, !UPT ;  /* 0x7ffffff008047892 */ /* 0x000fe2000f8ec0ff */
[----:B------:R-:W-:-:S11]  /*3ce0*/  UMOV UR5, URZ ;  /* 0x000000ff00057c82 */ /* 0x000fd60008000000 */
.L_x_58:
[----:B------:R-:W-:Y:S02]  /*3cf0*/  ULEA UR6, UR5, UR13, 0x2 ;  /* 0x0000000d05067291 */ /* 0x000fe4000f8e10ff */
[----:B------:R-:W-:-:S04]  /*3d00*/  UIADD3 UR5, UPT, UPT, UR5, 0x10, URZ ;  /* 0x0000001005057890 */ /* 0x000fc8000fffe0ff */
[----:B------:R-:W-:-:S03]  /*3d10*/  UISETP.NE.AND UP0, UPT, UR5, UR4, UPT ;  /* 0x000000040500728c */ /* 0x000fc6000bf05270 */
[----:B------:R-:W-:Y:S04]  /*3d20*/  STL.128 [UR6], RZ ;  /* 0x000000ffff007987 */ /* 0x000fe80008100c06 */
[----:B------:R-:W-:Y:S04]  /*3d30*/  STL.128 [UR6+0x10], RZ ;  /* 0x000010ffff007987 */ /* 0x000fe80008100c06 */
[----:B------:R-:W-:Y:S04]  /*3d40*/  STL.128 [UR6+0x20], RZ ;  /* 0x000020ffff007987 */ /* 0x000fe80008100c06 */
[----:B------:R-:W-:Y:S01]  /*3d50*/  STL.128 [UR6+0x30], RZ ;  /* 0x000030ffff007987 */ /* 0x000fe20008100c06 */
[----:B------:R-:W-:Y:S05]  /*3d60*/  BRA.U UP0, `(.L_x_58) ;  /* 0xfffffffd00e07547 */ /* 0x000fea000b83ffff */
.L_x_57:
[----:B------:R-:W-:Y:S05]  /*3d70*/  BRA.U !UP1, `(.L_x_56) ;  /* 0x0000000109847547 */ /* 0x000fea000b800000 */
[----:B------:R-:W-:Y:S02]  /*3d80*/  UISETP.GE.U32.AND UP0, UPT, UR7, 0x8, UPT ;  /* 0x000000080700788c */ /* 0x000fe4000bf06070 */
[----:B------:R-:W-:-:S04]  /*3d90*/  ULOP3.LUT UR6, UR8, 0x7, URZ, 0xc0, !UPT ;  /* 0x0000000708067892 */ /* 0x000fc8000f8ec0ff */
[----:B------:R-:W-:-:S03]  /*3da0*/  UISETP.NE.AND UP1, UPT, UR6, URZ, UPT ;  /* 0x000000ff0600728c */ /* 0x000fc6000bf25270 */
[----:B------:R-:W-:Y:S08]  /*3db0*/  BRA.U !UP0, `(.L_x_59) ;  /* 0x0000000108287547 */ /* 0x000ff0000b800000 */
[----:B------:R-:W-:Y:S02]  /*3dc0*/  ULEA UR5, UR4, UR13, 0x2 ;  /* 0x0000000d04057291 */ /* 0x000fe4000f8e10ff */
[----:B------:R-:W-:-:S07]  /*3dd0*/  UIADD3 UR4, UPT, UPT, UR4, 0x8, URZ ;  /* 0x0000000804047890 */ /* 0x000fce000fffe0ff */
[----:B------:R-:W-:Y:S04]  /*3de0*/  STL [UR5], RZ ;  /* 0x000000ffff007987 */ /* 0x000fe80008100805 */
[----:B------:R-:W-:Y:S04]  /*3df0*/  STL [UR5+0x4], RZ ;  /* 0x000004ffff007987 */ /* 0x000fe80008100805 */
[----:B------:R-:W-:Y:S04]  /*3e00*/  STL [UR5+0x8], RZ ;  /* 0x000008ffff007987 */ /* 0x000fe80008100805 */
[----:B------:R-:W-:Y:S04]  /*3e10*/  STL [UR5+0xc], RZ ;  /* 0x00000cffff007987 */ /* 0x000fe80008100805 */
[----:B------:R-:W-:Y:S04]  /*3e20*/  STL [UR5+0x10], RZ ;  /* 0x000010ffff007987 */ /* 0x000fe80008100805 */
[----:B------:R-:W-:Y:S04]  /*3e30*/  STL [UR5+0x14], RZ ;  /* 0x000014ffff007987 */ /* 0x000fe80008100805 */
[----:B------:R-:W-:Y:S04]  /*3e40*/  STL [UR5+0x18], RZ ;  /* 0x000018ffff007987 */ /* 0x000fe80008100805 */
[----:B------:R-:W-:Y:S01]  /*3e50*/  STL [UR5+0x1c], RZ ;  /* 0x00001cffff007987 */ /* 0x000fe20008100805 */
.L_x_59:
[----:B------:R-:W-:Y:S05]  /*3e60*/  BRA.U !UP1, `(.L_x_56) ;  /* 0x0000000109487547 */ /* 0x000fea000b800000 */
[----:B------:R-:W-:Y:S02]  /*3e70*/  UISETP.GE.U32.AND UP0, UPT, UR6, 0x4, UPT ;  /* 0x000000040600788c */ /* 0x000fe4000bf06070 */
[----:B------:R-:W-:-:S04]  /*3e80*/  ULOP3.LUT UR7, UR8, 0x3, URZ, 0xc0, !UPT ;  /* 0x0000000308077892 */ /* 0x000fc8000f8ec0ff */
[----:B------:R-:W-:-:S05]  /*3e90*/  PLOP3.LUT P1, PT, PT, PT, UP0, 0x80, 0x8 ;  /* 0x000000000008781c */ /* 0x000fca0003f2f008 */
[----:B------:R-:W-:Y:S02]  /*3ea0*/  @UP0 ULEA UR5, UR4, UR13, 0x2 ;  /* 0x0000000d04050291 */ /* 0x000fe4000f8e10ff */
[----:B------:R-:W-:Y:S02]  /*3eb0*/  @UP0 UIADD3 UR4, UPT, UPT, UR4, 0x4, URZ ;  /* 0x0000000404040890 */ /* 0x000fe4000fffe0ff */
[----:B------:R-:W-:-:S05]  /*3ec0*/  UISETP.NE.AND UP0, UPT, UR7, URZ, UPT ;  /* 0x000000ff0700728c */ /* 0x000fca000bf05270 */
[----:B------:R-:W-:Y:S04]  /*3ed0*/  @P1 STL [UR5], RZ ;  /* 0x000000ffff001987 */ /* 0x000fe80008100805 */
[----:B------:R-:W-:Y:S04]  /*3ee0*/  @P1 STL [UR5+0x4], RZ ;  /* 0x000004ffff001987 */ /* 0x000fe80008100805 */
[----:B------:R-:W-:Y:S04]  /*3ef0*/  @P1 STL [UR5+0x8], RZ ;  /* 0x000008ffff001987 */ /* 0x000fe80008100805 */
[----:B------:R-:W-:Y:S01]  /*3f00*/  @P1 STL [UR5+0xc], RZ ;  /* 0x00000cffff001987 */ /* 0x000fe20008100805 */
[----:B------:R-:W-:Y:S05]  /*3f10*/  BRA.U !UP0, `(.L_x_56) ;  /* 0x00000001081c7547 */ /* 0x000fea000b800000 */
[----:B------:R-:W-:-:S05]  /*3f20*/  UMOV UR5, URZ ;  /* 0x000000ff00057c82 */ /* 0x000fca0008000000 */
.L_x_60:
[----:B------:R-:W-:Y:S02]  /*3f30*/  ULEA UR6, UR4, UR13, 0x2 ;  /* 0x0000000d04067291 */ /* 0x000fe4000f8e10ff */
[----:B------:R-:W-:Y:S02]  /*3f40*/  UIADD3 UR5, UPT, UPT, UR5, 0x1, URZ ;  /* 0x0000000105057890 */ /* 0x000fe4000fffe0ff */
[----:B------:R-:W-:Y:S02]  /*3f50*/  UIADD3 UR4, UPT, UPT, UR4, 0x1, URZ ;  /* 0x0000000104047890 */ /* 0x000fe4000fffe0ff */
[----:B------:R-:W-:-:S03]  /*3f60*/  UISETP.NE.AND UP0, UPT, UR5, UR7, UPT ;  /* 0x000000070500728c */ /* 0x000fc6000bf05270 */
[----:B------:R-:W-:Y:S06]  /*3f70*/  STL [UR6], RZ ;  /* 0x000000ffff007987 */ /* 0x000fec0008100806 */
[----:B------:R-:W-:Y:S05]  /*3f80*/  BRA.U UP0, `(.L_x_60) ;  /* 0xfffffffd00e87547 */ /* 0x000fea000b83ffff */
.L_x_56:
[----:B------:R-:W0:Y:S02]  /*3f90*/  LDCU UR4, c[0x0][0x3b8] ;  /* 0x00007700ff0477ac */ /* 0x000e240008000800 */
[----:B0-----:R-:W-:-:S09]  /*3fa0*/  UISETP.GE.AND UP0, UPT, UR4, 0x1, UPT ;  /* 0x000000010400788c */ /* 0x001fd2000bf06270 */
[----:B------:R-:W-:Y:S05]  /*3fb0*/  BRA.U !UP0, `(.L_x_61) ;  /* 0x00000031083c7547 */ /* 0x000fea000b800000 */
[----:B------:R-:W-:Y:S02]  /*3fc0*/  ULOP3.LUT UR6, UR8, 0xf, URZ, 0xc0, !UPT ;  /* 0x0000000f08067892 */ /* 0x000fe4000f8ec0ff */
[----:B------:R-:W-:Y:S02]  /*3fd0*/  ULOP3.LUT UR7, UR8, 0x7, URZ, 0xc0, !UPT ;  /* 0x0000000708077892 */ /* 0x000fe4000f8ec0ff */
[----:B------:R-:W-:Y:S01]  /*3fe0*/  ULOP3.LUT UR5, UR8, 0x3, URZ, 0xc0, !UPT ;  /* 0x0000000308057892 */ /* 0x000fe2000f8ec0ff */
[----:B------:R-:W-:-:S11]  /*3ff0*/  UMOV UR4, URZ ;  /* 0x000000ff00047c82 */ /* 0x000fd60008000000 */
.L_x_89:
[----:B01--4-:R-:W0:Y:S01]  /*4000*/  LDC.64 R2, c[0x0][0x3b8] ;  /* 0x0000ee00ff027b82 */ /* 0x013e220000000a00 */
[----:B------:R-:W-:Y:S01]  /*4010*/  HFMA2 R5, -RZ, RZ, 0, 0 ;  /* 0x00000000ff057431 */ /* 0x000fe200000001ff */
[C---:B0-----:R-:W-:Y:S01]  /*4020*/  ISETP.GE.AND P2, PT, R3.reuse, 0x1, PT ;  /* 0x000000010300780c */ /* 0x041fe20003f46270 */
[C---:B------:R-:W-:Y:S01]  /*4030*/  IMAD R0, R3.reuse, UR4, RZ ;  /* 0x0000000403007c24 */ /* 0x040fe2000f8e02ff */
[----:B------:R-:W-:Y:S01]  /*4040*/  UIADD3 UR4, UPT, UPT, UR4, 0x1, URZ ;  /* 0x0000000104047890 */ /* 0x000fe2000fffe0ff */
[----:B------:R-:W-:-:S05]  /*4050*/  IADD3 R4, PT, PT, R3, -0x1, RZ ;  /* 0xffffffff03047810 */ /* 0x000fca0007ffe0ff */
[----:B------:R-:W-:Y:S02]  /*4060*/  ISETP.NE.AND P3, PT, R2, UR4, PT ;  /* 0x0000000402007c0c */ /* 0x000fe4000bf65270 */
[----:B------:R-:W-:Y:S02]  /*4070*/  LOP3.LUT R2, R3, 0x7ffffff0, RZ, 0xc0, !PT ;  /* 0x7ffffff003027812 */ /* 0x000fe400078ec0ff */
[----:B------:R-:W-:Y:S01]  /*4080*/  SHF.R.S32.HI R3, RZ, 0x1f, R0 ;  /* 0x0000001fff037819 */ /* 0x000fe20000011400 */
[----:B--23--:R-:W-:Y:S08]  /*4090*/  @!P2 BRA `(.L_x_62) ;  /* 0x000000080048a947 */ /* 0x00cff00003800000 */
[----:B------:R-:W0:Y:S01]  /*40a0*/  LDC.64 R6, c[0x0][0x388] ;  /* 0x0000e200ff067b82 */ /* 0x000e220000000a00 */
[----:B------:R-:W-:Y:S01]  /*40b0*/  ISETP.GE.U32.AND P0, PT, R4, 0xf, PT ;  /* 0x0000000f0400780c */ /* 0x000fe20003f06070 */
[----:B------:R-:W-:Y:S01]  /*40c0*/  IMAD.MOV.U32 R5, RZ, RZ, RZ ;  /* 0x000000ffff057224 */ /* 0x000fe200078e00ff */
[----:B------:R-:W-:Y:S01]  /*40d0*/  MOV R13, RZ ;  /* 0x000000ff000d7202 */ /* 0x000fe20000000f00 */
[----:B0-----:R-:W-:-:S10]  /*40e0*/  IMAD.WIDE R6, R0, 0x4, R6 ;  /* 0x0000000400067825 */ /* 0x001fd400078e0206 */
[----:B------:R-:W-:Y:S05]  /*40f0*/  @!P0 BRA `(.L_x_63) ;  /* 0x00000004001c8947 */ /* 0x000fea0003800000 */
[----:B------:R-:W0:Y:S01]  /*4100*/  LDC.64 R24, c[0x0][0x380] ;  /* 0x0000e000ff187b82 */ /* 0x000e220000000a00 */
[----:B------:R-:W-:Y:S02]  /*4110*/  IADD3 R12, PT, PT, -R2, RZ, RZ ;  /* 0x000000ff020c7210 */ /* 0x000fe40007ffe1ff */
[----:B------:R-:W-:-:S05]  /*4120*/  MOV R5, RZ ;  /* 0x000000ff00057202 */ /* 0x000fca0000000f00 */
[----:B------:R-:W1:Y:S01]  /*4130*/  LDC.64 R8, c[0x0][0x388] ;  /* 0x0000e200ff087b82 */ /* 0x000e620000000a00 */
[----:B0-----:R-:W-:-:S03]  /*4140*/  IMAD.WIDE R24, R20, 0x4, R24 ;  /* 0x0000000414187825 */ /* 0x001fc600078e0218 */
[----:B------:R-:W-:Y:S02]  /*4150*/  IADD3 R15, P0, PT, R24, 0x20, RZ ;  /* 0x00000020180f7810 */ /* 0x000fe40007f1e0ff */
[----:B-1----:R-:W-:Y:S02]  /*4160*/  LEA R8, P1, R0, R8, 0x2 ;  /* 0x0000000800087211 */ /* 0x002fe400078210ff */
[----:B------:R-:W-:Y:S02]  /*4170*/  IADD3.X R21, PT, PT, RZ, R25, RZ, P0, !PT ;  /* 0x00000019ff157210 */ /* 0x000fe400007fe4ff */
[----:B------:R-:W-:Y:S02]  /*4180*/  IADD3 R13, P4, PT, R8, 0x20, RZ ;  /* 0x00000020080d7810 */ /* 0x000fe40007f9e0ff */
[----:B------:R-:W-:-:S04]  /*4190*/  LEA.HI.X R9, R0, R9, R3, 0x2, P1 ;  /* 0x0000000900097211 */ /* 0x000fc800008f1403 */
[----:B------:R-:W-:-:S07]  /*41a0*/  IADD3.X R26, PT, PT, RZ, R9, RZ, P4, !PT ;  /* 0x00000009ff1a7210 */ /* 0x000fce00027fe4ff */
.L_x_64:
[----:B------:R-:W-:Y:S02]  /*41b0*/  MOV R8, R15 ;  /* 0x0000000f00087202 */ /* 0x000fe40000000f00 */
[----:B------:R-:W-:Y:S02]  /*41c0*/  MOV R9, R21 ;  /* 0x0000001500097202 */ /* 0x000fe40000000f00 */
[----:B------:R-:W-:Y:S02]  /*41d0*/  MOV R10, R13 ;  /* 0x0000000d000a7202 */ /* 0x000fe40000000f00 */
[----:B------:R-:W-:Y:S01]  /*41e0*/  MOV R11, R26 ;  /* 0x0000001a000b7202 */ /* 0x000fe20000000f00 */
[----:B------:R-:W2:Y:S04]  /*41f0*/  LDG.E.CONSTANT R14, desc[UR10][R8.64+-0x20] ;  /* 0xffffe00a080e7981 */ /* 0x000ea8000c1e9900 */
[----:B------:R-:W2:Y:S04]  /*4200*/  LDG.E.CONSTANT R13, desc[UR10][R10.64+-0x20] ;  /* 0xffffe00a0a0d7981 */ /* 0x000ea8000c1e9900 */
[----:B------:R-:W3:Y:S04]  /*4210*/  LDG.E.CONSTANT R26, desc[UR10][R8.64+-0x1c] ;  /* 0xffffe40a081a7981 */ /* 0x000ee8000c1e9900 */
[----:B------:R-:W3:Y:S04]  /*4220*/  LDG.E.CONSTANT R15, desc[UR10][R10.64+-0x1c] ;  /* 0xffffe40a0a0f7981 */ /* 0x000ee8000c1e9900 */
[----:B------:R-:W4:Y:S01]  /*4230*/  LDG.E.CONSTANT R28, desc[UR10][R8.64+0x18] ;  /* 0x0000180a081c7981 */ /* 0x000f22000c1e9900 */
        /* <DEDUP_REMOVED lines=38> */
[----:B------:R-:W4:Y:S04]  /*44a0*/  LDG.E.CONSTANT R13, desc[UR10][R10.64+0x18] ;  /* 0x0000180a0a0d7981 */ /* 0x000f28000c1e9900 */
[----:B------:R-:W2:Y:S01]  /*44b0*/  LDG.E.CONSTANT R14, desc[UR10][R10.64+0x1c] ;  /* 0x00001c0a0a0e7981 */ /* 0x000ea2000c1e9900 */
[----:B---3--:R-:W-:-:S03]  /*44c0*/  FFMA R15, R26, R15, R5 ;  /* 0x0000000f1a0f7223 */ /* 0x008fc60000000005 */
[----:B------:R-:W2:Y:S01]  /*44d0*/  LDG.E.CONSTANT R5, desc[UR10][R8.64+0x1c] ;  /* 0x00001c0a08057981 */ /* 0x000ea2000c1e9900 */
[----:B------:R-:W-:Y:S01]  /*44e0*/  ISETP.NE.AND P0, PT, R12, RZ, PT ;  /* 0x000000ff0c00720c */ /* 0x000fe20003f05270 */
[----:B----4-:R-:W-:Y:S01]  /*44f0*/  FFMA R28, R28, R13, R15 ;  /* 0x0000000d1c1c7223 */ /* 0x010fe2000000000f */
[----:B------:R-:W-:Y:S02]  /*4500*/  IADD3 R15, P1, PT, R8, 0x40, RZ ;  /* 0x00000040080f7810 */ /* 0x000fe40007f3e0ff */
[----:B------:R-:W-:Y:S02]  /*4510*/  IADD3 R13, P4, PT, R10, 0x40, RZ ;  /* 0x000000400a0d7810 */ /* 0x000fe40007f9e0ff */
[----:B------:R-:W-:Y:S02]  /*4520*/  IADD3.X R21, PT, PT, RZ, R9, RZ, P1, !PT ;  /* 0x00000009ff157210 */ /* 0x000fe40000ffe4ff */
[----:B------:R-:W-:Y:S01]  /*4530*/  IADD3.X R26, PT, PT, RZ, R11, RZ, P4, !PT ;  /* 0x0000000bff1a7210 */ /* 0x000fe200027fe4ff */
[----:B--2---:R-:W-:-:S04]  /*4540*/  FFMA R5, R5, R14, R28 ;  /* 0x0000000e05057223 */ /* 0x004fc8000000001c */
[----:B------:R-:W-:Y:S05]  /*4550*/  @P0 BRA `(.L_x_64) ;  /* 0xfffffffc00140947 */ /* 0x000fea000383ffff */
[----:B------:R-:W-:-:S07]  /*4560*/  MOV R13, R2 ;  /* 0x00000002000d7202 */ /* 0x000fce0000000f00 */
.L_x_63:
[----:B------:R-:W-:-:S09]  /*4570*/  UISETP.NE.AND UP0, UPT, UR6, URZ, UPT ;  /* 0x000000ff0600728c */ /* 0x000fd2000bf05270 */
[----:B------:R-:W-:Y:S05]  /*4580*/  BRA.U !UP0, `(.L_x_62) ;  /* 0x00000005080c7547 */ /* 0x000fea000b800000 */
[----:B------:R-:W-:Y:S02]  /*4590*/  UIADD3 UR8, UPT, UPT, UR6, -0x1, URZ ;  /* 0xffffffff06087890 */ /* 0x000fe4000fffe0ff */
[----:B------:R-:W-:Y:S02]  /*45a0*/  UISETP.NE.AND UP1, UPT, UR7, URZ, UPT ;  /* 0x000000ff0700728c */ /* 0x000fe4000bf25270 */
[----:B------:R-:W-:-:S09]  /*45b0*/  UISETP.GE.U32.AND UP0, UPT, UR8, 0x7, UPT ;  /* 0x000000070800788c */ /* 0x000fd2000bf06070 */
[----:B------:R-:W-:Y:S05]  /*45c0*/  BRA.U !UP0, `(.L_x_65) ;  /* 0x00000001086c7547 */ /* 0x000fea000b800000 */
[----:B------:R-:W-:-:S04]  /*45d0*/  IMAD.WIDE.U32 R8, R13, 0x4, R24 ;  /* 0x000000040d087825 */ /* 0x000fc800078e0018 */
[----:B------:R-:W-:Y:S01]  /*45e0*/  IMAD.WIDE.U32 R10, R13, 0x4, R6 ;  /* 0x000000040d0a7825 */ /* 0x000fe200078e0006 */
[----:B------:R-:W2:Y:S04]  /*45f0*/  LDG.E.CONSTANT R12, desc[UR10][R8.64] ;  /* 0x0000000a080c7981 */ /* 0x000ea8000c1e9900 */
[----:B------:R-:W2:Y:S04]  /*4600*/  LDG.E.CONSTANT R14, desc[UR10][R10.64] ;  /* 0x0000000a0a0e7981 */ /* 0x000ea8000c1e9900 */
[----:B------:R-:W3:Y:S04]  /*4610*/  LDG.E.CONSTANT R15, desc[UR10][R8.64+0x4] ;  /* 0x0000040a080f7981 */ /* 0x000ee8000c1e9900 */
[----:B------:R-:W3:Y:S04]  /*4620*/  LDG.E.CONSTANT R21, desc[UR10][R10.64+0x4] ;  /* 0x0000040a0a157981 */ /* 0x000ee8000c1e9900 */
[----:B------:R-:W4:Y:S04]  /*4630*/  LDG.E.CONSTANT R27, desc[UR10][R10.64+0x14] ;  /* 0x0000140a0a1b7981 */ /* 0x000f28000c1e9900 */
        /* <DEDUP_REMOVED lines=10> */
[----:B------:R-:W5:Y:S01]  /*46e0*/  LDG.E.CONSTANT R14, desc[UR10][R8.64+0x1c] ;  /* 0x00001c0a080e7981 */ /* 0x000f62000c1e9900 */
[----:B---3--:R-:W-:-:S03]  /*46f0*/  FFMA R26, R15, R21, R12 ;  /* 0x000000150f1a7223 */ /* 0x008fc6000000000c */
[----:B------:R-:W2:Y:S04]  /*4700*/  LDG.E.CONSTANT R21, desc[UR10][R10.64+0x10] ;  /* 0x0000100a0a157981 */ /* 0x000ea8000c1e9900 */
[----:B------:R-:W4:Y:S04]  /*4710*/  LDG.E.CONSTANT R15, desc[UR10][R8.64+0x14] ;  /* 0x0000140a080f7981 */ /* 0x000f28000c1e9900 */
[----:B------:R-:W5:Y:S01]  /*4720*/  LDG.E.CONSTANT R12, desc[UR10][R8.64+0x18] ;  /* 0x0000180a080c7981 */ /* 0x000f62000c1e9900 */
[----:B------:R-:W-:Y:S01]  /*4730*/  IADD3 R13, PT, PT, R13, 0x8, RZ ;  /* 0x000000080d0d7810 */ /* 0x000fe20007ffe0ff */
[----:B--2---:R-:W-:-:S04]  /*4740*/  FFMA R26, R5, R21, R26 ;  /* 0x00000015051a7223 */ /* 0x004fc8000000001a */
[----:B----4-:R-:W-:-:S04]  /*4750*/  FFMA R15, R15, R27, R26 ;  /* 0x0000001b0f0f7223 */ /* 0x010fc8000000001a */
[----:B-----5:R-:W-:-:S04]  /*4760*/  FFMA R15, R12, R28, R15 ;  /* 0x0000001c0c0f7223 */ /* 0x020fc8000000000f */
[----:B------:R-:W-:-:S07]  /*4770*/  FFMA R5, R14, R29, R15 ;  /* 0x0000001d0e057223 */ /* 0x000fce000000000f */
.L_x_65:
[----:B------:R-:W-:Y:S05]  /*4780*/  BRA.U !UP1, `(.L_x_62) ;  /* 0x00000001098c7547 */ /* 0x000fea000b800000 */
[----:B------:R-:W-:Y:S02]  /*4790*/  UIADD3 UR8, UPT, UPT, UR7, -0x1, URZ ;  /* 0xffffffff07087890 */ /* 0x000fe4000fffe0ff */
[----:B------:R-:W-:Y:S02]  /*47a0*/  UISETP.NE.AND UP1, UPT, UR5, URZ, UPT ;  /* 0x000000ff0500728c */ /* 0x000fe4000bf25270 */
[----:B------:R-:W-:-:S09]  /*47b0*/  UISETP.GE.U32.AND UP0, UPT, UR8, 0x3, UPT ;  /* 0x000000030800788c */ /* 0x000fd2000bf06070 */
[----:B------:R-:W-:Y:S05]  /*47c0*/  BRA.U !UP0, `(.L_x_66) ;  /* 0x00000001083c7547 */ /* 0x000fea000b800000 */
[----:B------:R-:W-:-:S04]  /*47d0*/  IMAD.WIDE.U32 R8, R13, 0x4, R24 ;  /* 0x000000040d087825 */ /* 0x000fc800078e0018 */
[C---:B------:R-:W-:Y:S01]  /*47e0*/  IMAD.WIDE.U32 R10, R13.reuse, 0x4, R6 ;  /* 0x000000040d0a7825 */ /* 0x040fe200078e0006 */
[----:B------:R-:W2:Y:S04]  /*47f0*/  LDG.E.CONSTANT R26, desc[UR10][R8.64] ;  /* 0x0000000a081a7981 */ /* 0x000ea8000c1e9900 */
[----:B------:R-:W2:Y:S04]  /*4800*/  LDG.E.CONSTANT R21, desc[UR10][R10.64] ;  /* 0x0000000a0a157981 */ /* 0x000ea8000c1e9900 */
[----:B------:R-:W3:Y:S04]  /*4810*/  LDG.E.CONSTANT R15, desc[UR10][R8.64+0x4] ;  /* 0x0000040a080f7981 */ /* 0x000ee8000c1e9900 */
[----:B------:R-:W3:Y:S04]  /*4820*/  LDG.E.CONSTANT R27, desc[UR10][R10.64+0x4] ;  /* 0x0000040a0a1b7981 */ /* 0x000ee8000c1e9900 */
[----:B------:R-:W4:Y:S04]  /*4830*/  LDG.E.CONSTANT R12, desc[UR10][R8.64+0x8] ;  /* 0x0000080a080c7981 */ /* 0x000f28000c1e9900 */
[----:B------:R-:W4:Y:S04]  /*4840*/  LDG.E.CONSTANT R28, desc[UR10][R10.64+0x8] ;  /* 0x0000080a0a1c7981 */ /* 0x000f28000c1e9900 */
[----:B------:R-:W5:Y:S04]  /*4850*/  LDG.E.CONSTANT R14, desc[UR10][R8.64+0xc] ;  /* 0x00000c0a080e7981 */ /* 0x000f68000c1e9900 */
[----:B------:R-:W5:Y:S01]  /*4860*/  LDG.E.CONSTANT R29, desc[UR10][R10.64+0xc] ;  /* 0x00000c0a0a1d7981 */ /* 0x000f62000c1e9900 */
[----:B------:R-:W-:Y:S01]  /*4870*/  IADD3 R13, PT, PT, R13, 0x4, RZ ;  /* 0x000000040d0d7810 */ /* 0x000fe20007ffe0ff */
[----:B--2---:R-:W-:-:S04]  /*4880*/  FFMA R26, R26, R21, R5 ;  /* 0x000000151a1a7223 */ /* 0x004fc80000000005 */
[----:B---3--:R-:W-:-:S04]  /*4890*/  FFMA R15, R15, R27, R26 ;  /* 0x0000001b0f0f7223 */ /* 0x008fc8000000001a */
[----:B----4-:R-:W-:-:S04]  /*48a0*/  FFMA R15, R12, R28, R15 ;  /* 0x0000001c0c0f7223 */ /* 0x010fc8000000000f */
[----:B-----5:R-:W-:-:S07]  /*48b0*/  FFMA R5, R14, R29, R15 ;  /* 0x0000001d0e057223 */ /* 0x020fce000000000f */
.L_x_66:
[----:B------:R-:W-:Y:S05]  /*48c0*/  BRA.U !UP1, `(.L_x_62) ;  /* 0x00000001093c7547 */ /* 0x000fea000b800000 */
[----:B------:R-:W-:-:S04]  /*48d0*/  IMAD.WIDE.U32 R8, R13, 0x4, R24 ;  /* 0x000000040d087825 */ /* 0x000fc800078e0018 */
[----:B------:R-:W-:Y:S01]  /*48e0*/  IMAD.WIDE.U32 R6, R13, 0x4, R6 ;  /* 0x000000040d067825 */ /* 0x000fe200078e0006 */
[----:B------:R-:W2:Y:S04]  /*48f0*/  LDG.E.CONSTANT R10, desc[UR10][R8.64] ;  /* 0x0000000a080a7981 */ /* 0x000ea8000c1e9900 */
[----:B------:R-:W2:Y:S01]  /*4900*/  LDG.E.CONSTANT R11, desc[UR10][R6.64] ;  /* 0x0000000a060b7981 */ /* 0x000ea2000c1e9900 */
[----:B------:R-:W-:Y:S01]  /*4910*/  UISETP.NE.AND UP0, UPT, UR5, 0x1, UPT ;  /* 0x000000010500788c */ /* 0x000fe2000bf05270 */
[----:B--2---:R-:W-:-:S08]  /*4920*/  FFMA R5, R10, R11, R5 ;  /* 0x0000000b0a057223 */ /* 0x004fd00000000005 */
[----:B------:R-:W-:Y:S05]  /*4930*/  BRA.U !UP0, `(.L_x_62) ;  /* 0x0000000108207547 */ /* 0x000fea000b800000 */
[----:B------:R-:W-:Y:S01]  /*4940*/  UISETP.NE.AND UP0, UPT, UR5, 0x2, UPT ;  /* 0x000000020500788c */ /* 0x000fe2000bf05270 */
[----:B------:R-:W2:Y:S04]  /*4950*/  LDG.E.CONSTANT R10, desc[UR10][R8.64+0x4] ;  /* 0x0000040a080a7981 */ /* 0x000ea8000c1e9900 */
[----:B------:R-:W2:Y:S01]  /*4960*/  LDG.E.CONSTANT R11, desc[UR10][R6.64+0x4] ;  /* 0x0000040a060b7981 */ /* 0x000ea2000c1e9900 */
[----:B------:R-:W-:-:S13]  /*4970*/  PLOP3.LUT P0, PT, PT, PT, UP0, 0x80, 0x8 ;  /* 0x000000000008781c */ /* 0x000fda0003f0f008 */
[----:B------:R-:W3:Y:S04]  /*4980*/  @P0 LDG.E.CONSTANT R12, desc[UR10][R8.64+0x8] ;  /* 0x0000080a080c0981 */ /* 0x000ee8000c1e9900 */
[----:B------:R-:W3:Y:S01]  /*4990*/  @P0 LDG.E.CONSTANT R13, desc[UR10][R6.64+0x8] ;  /* 0x0000080a060d0981 */ /* 0x000ee2000c1e9900 */
[----:B--2---:R-:W-:-:S04]  /*49a0*/  FFMA R5, R10, R11, R5 ;  /* 0x0000000b0a057223 */ /* 0x004fc80000000005 */
[----:B---3--:R-:W-:-:S07]  /*49b0*/  @P0 FFMA R5, R12, R13, R5 ;  /* 0x0000000d0c050223 */ /* 0x008fce0000000005 */
.L_x_62:
[----:B------:R-:W-:Y:S01]  /*49c0*/  MOV R6, 0x3bbb989d ;  /* 0x3bbb989d00067802 */ /* 0x000fe20000000f00 */
[----:B------:R-:W-:Y:S01]  /*49d0*/  FFMA R5, R5, R19, -R18 ;  /* 0x0000001305057223 */ /* 0x000fe20000000812 */
[----:B------:R-:W-:Y:S01]  /*49e0*/  MOV R7, 0x437c0000 ;  /* 0x437c000000077802 */ /* 0x000fe20000000f00 */
[----:B------:R-:W0:Y:S01]  /*49f0*/  MUFU.RCP R10, R17 ;  /* 0x00000011000a7308 */ /* 0x000e220000001000 */
[----:B------:R-:W-:Y:S01]  /*4a00*/  BSSY.RECONVERGENT B0, `(.L_x_67) ;  /* 0x0000013000007945 */ /* 0x000fe20003800200 */
[----:B------:R-:W-:-:S04]  /*4a10*/  FFMA.SAT R6, R5, R6, 0.5 ;  /* 0x3f00000005067423 */ /* 0x000fc80000002006 */
[----:B------:R-:W-:-:S04]  /*4a20*/  FFMA.RM R6, R6, R7, 12582913 ;  /* 0x4b40000106067423 */ /* 0x000fc80000004007 */
[C---:B------:R-:W-:Y:S01]  /*4a30*/  FADD R8, R6.reuse, -12583039 ;  /* 0xcb40007f06087421 */ /* 0x040fe20000000000 */
[----:B------:R-:W-:-:S03]  /*4a40*/  SHF.L.U32 R6, R6, 0x17, RZ ;  /* 0x0000001706067819 */ /* 0x000fc600000006ff */
[----:B------:R-:W-:Y:S01]  /*4a50*/  FFMA R8, R5, 1.4426950216293334961, -R8 ;  /* 0x3fb8aa3b05087823 */ /* 0x000fe20000000808 */
[----:B0-----:R-:W-:-:S03]  /*4a60*/  FFMA R7, R10, -R17, 1 ;  /* 0x3f8000000a077423 */ /* 0x001fc60000000811 */
[----:B------:R-:W-:-:S04]  /*4a70*/  FFMA R8, R5, 1.925963033500011079e-08, R8 ;  /* 0x32a5706005087823 */ /* 0x000fc80000000008 */
        /* <DEDUP_REMOVED lines=11> */
.L_x_68:
[----:B------:R-:W-:Y:S05]  /*4b30*/  BSYNC.RECONVERGENT B0 ;  /* 0x0000000000007941 */ /* 0x000fea0003800200 */
.L_x_67:
[----:B------:R-:W-:Y:S01]  /*4b40*/  HFMA2 R7, -RZ, RZ, 0, 0 ;  /* 0x00000000ff077431 */ /* 0x000fe200000001ff */
[----:B------:R-:W-:Y:S06]  /*4b50*/  @!P2 BRA `(.L_x_69) ;  /* 0x000000080044a947 */ /* 0x000fec0003800000 */
[----:B------:R-:W-:Y:S02]  /*4b60*/  ISETP.GE.U32.AND P0, PT, R4, 0xf, PT ;  /* 0x0000000f0400780c */ /* 0x000fe40003f06070 */
[----:B------:R-:W-:Y:S02]  /*4b70*/  MOV R7, RZ ;  /* 0x000000ff00077202 */ /* 0x000fe40000000f00 */
[----:B------:R-:W-:-:S09]  /*4b80*/  MOV R5, RZ ;  /* 0x000000ff00057202 */ /* 0x000fd20000000f00 */
[----:B------:R-:W-:Y:S05]  /*4b90*/  @!P0 BRA `(.L_x_70) ;  /* 0x0000000000f08947 */ /* 0x000fea0003800000 */
[----:B------:R-:W-:Y:S01]  /*4ba0*/  HFMA2 R5, -RZ, RZ, 0, 0 ;  /* 0x00000000ff057431 */ /* 0x000fe200000001ff */
[----:B------:R-:W-:-:S07]  /*4bb0*/  MOV R7, RZ ;  /* 0x000000ff00077202 */ /* 0x000fce0000000f00 */
.L_x_71:
[----:B------:R-:W0:Y:S01]  /*4bc0*/  LDC.64 R8, c[0x0][0x390] ;  /* 0x0000e400ff087b82 */ /* 0x000e220000000a00 */
[----:B------:R-:W-:Y:S01]  /*4bd0*/  IADD3 R12, P0, PT, R0, R5, RZ ;  /* 0x00000005000c7210 */ /* 0x000fe20007f1e0ff */
[----:B------:R-:W-:-:S03]  /*4be0*/  IMAD.WIDE.U32 R10, R5, 0x4, R22 ;  /* 0x00000004050a7825 */ /* 0x000fc600078e0016 */
[----:B------:R-:W-:Y:S02]  /*4bf0*/  IADD3.X R13, PT, PT, RZ, R3, RZ, P0, !PT ;  /* 0x00000003ff0d7210 */ /* 0x000fe400007fe4ff */
[----:B------:R-:W2:Y:S04]  /*4c00*/  LDG.E.CONSTANT R15, desc[UR10][R10.64] ;  /* 0x0000000a0a0f7981 */ /* 0x000ea8000c1e9900 */
[----:B------:R-:W3:Y:S04]  /*4c10*/  LDG.E.CONSTANT R26, desc[UR10][R10.64+0x4] ;  /* 0x0000040a0a1a7981 */ /* 0x000ee8000c1e9900 */
[----:B------:R-:W4:Y:S01]  /*4c20*/  LDG.E.CONSTANT R27, desc[UR10][R10.64+0x3c] ;  /* 0x00003c0a0a1b7981 */ /* 0x000f22000c1e9900 */
[----:B0-----:R-:W-:-:S04]  /*4c30*/  LEA R8, P0, R12, R8, 0x2 ;  /* 0x000000080c087211 */ /* 0x001fc800078010ff */
[----:B------:R-:W-:Y:S02]  /*4c40*/  LEA.HI.X R9, R12, R9, R13, 0x2, P0 ;  /* 0x000000090c097211 */ /* 0x000fe400000f140d */
[----:B------:R-:W5:Y:S04]  /*4c50*/  LDG.E.CONSTANT R13, desc[UR10][R10.64+0x8] ;  /* 0x0000080a0a0d7981 */ /* 0x000f68000c1e9900 */
[----:B------:R-:W2:Y:S04]  /*4c60*/  LDG.E.CONSTANT R14, desc[UR10][R8.64] ;  /* 0x0000000a080e7981 */ /* 0x000ea8000c1e9900 */
[----:B------:R-:W3:Y:S04]  /*4c70*/  LDG.E.CONSTANT R21, desc[UR10][R8.64+0x4] ;  /* 0x0000040a08157981 */ /* 0x000ee8000c1e9900 */
[----:B------:R-:W5:Y:S04]  /*4c80*/  LDG.E.CONSTANT R12, desc[UR10][R8.64+0x8] ;  /* 0x0000080a080c7981 */ /* 0x000f68000c1e9900 */
[----:B------:R-:W4:Y:S01]  /*4c90*/  LDG.E.CONSTANT R28, desc[UR10][R8.64+0x1c] ;  /* 0x00001c0a081c7981 */ /* 0x000f22000c1e9900 */
[----:B--2---:R-:W-:-:S03]  /*4ca0*/  FFMA R14, R14, R15, R7 ;  /* 0x0000000f0e0e7223 */ /* 0x004fc60000000007 */
[----:B------:R-:W2:Y:S01]  /*4cb0*/  LDG.E.CONSTANT R15, desc[UR10][R10.64+0xc] ;  /* 0x00000c0a0a0f7981 */ /* 0x000ea2000c1e9900 */
[----:B---3--:R-:W-:-:S03]  /*4cc0*/  FFMA R21, R21, R26, R14 ;  /* 0x0000001a15157223 */ /* 0x008fc6000000000e */
[----:B------:R-:W2:Y:S01]  /*4cd0*/  LDG.E.CONSTANT R14, desc[UR10][R8.64+0xc] ;  /* 0x00000c0a080e7981 */ /* 0x000ea2000c1e9900 */
[----:B-----5:R-:W-:-:S03]  /*4ce0*/  FFMA R13, R12, R13, R21 ;  /* 0x0000000d0c0d7223 */ /* 0x020fc60000000015 */
[----:B------:R-:W3:Y:S04]  /*4cf0*/  LDG.E.CONSTANT R21, desc[UR10][R10.64+0x10] ;  /* 0x0000100a0a157981 */ /* 0x000ee8000c1e9900 */
[----:B------:R-:W3:Y:S04]  /*4d00*/  LDG.E.CONSTANT R26, desc[UR10][R8.64+0x10] ;  /* 0x0000100a081a7981 */ /* 0x000ee8000c1e9900 */
[----:B------:R-:W5:Y:S04]  /*4d10*/  LDG.E.CONSTANT R12, desc[UR10][R10.64+0x14] ;  /* 0x0000140a0a0c7981 */ /* 0x000f68000c1e9900 */
[----:B------:R-:W5:Y:S01]  /*4d20*/  LDG.E.CONSTANT R7, desc[UR10][R8.64+0x14] ;  /* 0x0000140a08077981 */ /* 0x000f62000c1e9900 */
[----:B--2---:R-:W-:-:S03]  /*4d30*/  FFMA R13, R14, R15, R13 ;  /* 0x0000000f0e0d7223 */ /* 0x004fc6000000000d */
[----:B------:R-:W2:Y:S04]  /*4d40*/  LDG.E.CONSTANT R14, desc[UR10][R10.64+0x18] ;  /* 0x0000180a0a0e7981 */ /* 0x000ea8000c1e9900 */
[----:B------:R-:W4:Y:S01]  /*4d50*/  LDG.E.CONSTANT R15, desc[UR10][R10.64+0x1c] ;  /* 0x00001c0a0a0f7981 */ /* 0x000f22000c1e9900 */
[----:B---3--:R-:W-:-:S03]  /*4d60*/  FFMA R26, R26, R21, R13 ;  /* 0x000000151a1a7223 */ /* 0x008fc6000000000d */
[----:B------:R-:W2:Y:S04]  /*4d70*/  LDG.E.CONSTANT R13, desc[UR10][R8.64+0x18] ;  /* 0x0000180a080d7981 */ /* 0x000ea8000c1e9900 */
[----:B------:R-:W3:Y:S01]  /*4d80*/  LDG.E.CONSTANT R21, desc[UR10][R8.64+0x3c] ;  /* 0x00003c0a08157981 */ /* 0x000ee2000c1e9900 */
[----:B-----5:R-:W-:-:S03]  /*4d90*/  FFMA R26, R7, R12, R26 ;  /* 0x0000000c071a7223 */ /* 0x020fc6000000001a */
[----:B------:R-:W5:Y:S04]  /*4da0*/  LDG.E.CONSTANT R12, desc[UR10][R10.64+0x20] ;  /* 0x0000200a0a0c7981 */ /* 0x000f68000c1e9900 */
[----:B------:R-:W5:Y:S01]  /*4db0*/  LDG.E.CONSTANT R7, desc[UR10][R8.64+0x20] ;  /* 0x0000200a08077981 */ /* 0x000f62000c1e9900 */
[----:B--2---:R-:W-:-:S03]  /*4dc0*/  FFMA R13, R13, R14, R26 ;  /* 0x0000000e0d0d7223 */ /* 0x004fc6000000001a */
[----:B------:R-:W2:Y:S01]  /*4dd0*/  LDG.E.CONSTANT R14, desc[UR10][R10.64+0x24] ;  /* 0x0000240a0a0e7981 */ /* 0x000ea2000c1e9900 */
[----:B----4-:R-:W-:-:S03]  /*4de0*/  FFMA R28, R28, R15, R13 ;  /* 0x0000000f1c1c7223 */ /* 0x010fc6000000000d */
[----:B------:R-:W2:Y:S04]  /*4df0*/  LDG.E.CONSTANT R13, desc[UR10][R8.64+0x24] ;  /* 0x0000240a080d7981 */ /* 0x000ea8000c1e9900 */
[----:B------:R-:W4:Y:S04]  /*4e00*/  LDG.E.CONSTANT R15, desc[UR10][R10.64+0x28] ;  /* 0x0000280a0a0f7981 */ /* 0x000f28000c1e9900 */
[----:B------:R-:W4:Y:S01]  /*4e10*/  LDG.E.CONSTANT R26, desc[UR10][R8.64+0x28] ;  /* 0x0000280a081a7981 */ /* 0x000f22000c1e9900 */
[----:B-----5:R-:W-:-:S03]  /*4e20*/  FFMA R28, R7, R12, R28 ;  /* 0x0000000c071c7223 */ /* 0x020fc6000000001c */
[----:B------:R-:W5:Y:S04]  /*4e30*/  LDG.E.CONSTANT R7, desc[UR10][R10.64+0x2c] ;  /* 0x00002c0a0a077981 */ /* 0x000f68000c1e9900 */
[----:B------:R-:W5:Y:S01]  /*4e40*/  LDG.E.CONSTANT R12, desc[UR10][R8.64+0x2c] ;  /* 0x00002c0a080c7981 */ /* 0x000f62000c1e9900 */
[----:B--2---:R-:W-:-:S03]  /*4e50*/  FFMA R13, R13, R14, R28 ;  /* 0x0000000e0d0d7223 */ /* 0x004fc6000000001c */
[----:B------:R-:W2:Y:S04]  /*4e60*/  LDG.E.CONSTANT R14, desc[UR10][R10.64+0x30] ;  /* 0x0000300a0a0e7981 */ /* 0x000ea8000c1e9900 */
[----:B------:R-:W3:Y:S01]  /*4e70*/  LDG.E.CONSTANT R28, desc[UR10][R8.64+0x34] ;  /* 0x0000340a081c7981 */ /* 0x000ee2000c1e9900 */
[----:B----4-:R-:W-:-:S03]  /*4e80*/  FFMA R15, R26, R15, R13 ;  /* 0x0000000f1a0f7223 */ /* 0x010fc6000000000d */
[----:B------:R-:W2:Y:S01]  /*4e90*/  LDG.E.CONSTANT R13, desc[UR10][R8.64+0x30] ;  /* 0x0000300a080d7981 */ /* 0x000ea2000c1e9900 */
[----:B-----5:R-:W-:-:S03]  /*4ea0*/  FFMA R26, R12, R7, R15 ;  /* 0x000000070c1a7223 */ /* 0x020fc6000000000f */
[----:B------:R-:W3:Y:S04]  /*4eb0*/  LDG.E.CONSTANT R15, desc[UR10][R10.64+0x34] ;  /* 0x0000340a0a0f7981 */ /* 0x000ee8000c1e9900 */
[----:B------:R-:W4:Y:S04]  /*4ec0*/  LDG.E.CONSTANT R12, desc[UR10][R10.64+0x38] ;  /* 0x0000380a0a0c7981 */ /* 0x000f28000c1e9900 */
[----:B------:R-:W4:Y:S01]  /*4ed0*/  LDG.E.CONSTANT R7, desc[UR10][R8.64+0x38] ;  /* 0x0000380a08077981 */ /* 0x000f22000c1e9900 */
[----:B------:R-:W-:-:S04]  /*4ee0*/  IADD3 R5, PT, PT, R5, 0x10, RZ ;  /* 0x0000001005057810 */ /* 0x000fc80007ffe0ff */
[----:B------:R-:W-:Y:S01]  /*4ef0*/  ISETP.NE.AND P0, PT, R5, R2, PT ;  /* 0x000000020500720c */ /* 0x000fe20003f05270 */
[----:B--2---:R-:W-:-:S04]  /*4f00*/  FFMA R13, R13, R14, R26 ;  /* 0x0000000e0d0d7223 */ /* 0x004fc8000000001a */
[----:B---3--:R-:W-:-:S04]  /*4f10*/  FFMA R28, R28, R15, R13 ;  /* 0x0000000f1c1c7223 */ /* 0x008fc8000000000d */
[----:B----4-:R-:W-:-:S04]  /*4f20*/  FFMA R7, R7, R12, R28 ;  /* 0x0000000c07077223 */ /* 0x010fc8000000001c */
[----:B------:R-:W-:Y:S01]  /*4f30*/  FFMA R7, R21, R27, R7 ;  /* 0x0000001b15077223 */ /* 0x000fe20000000007 */
[----:B------:R-:W-:Y:S06]  /*4f40*/  @P0 BRA `(.L_x_71) ;  /* 0xfffffffc001c0947 */ /* 0x000fec000383ffff */
[----:B------:R-:W-:-:S07]  /*4f50*/  MOV R5, R2 ;  /* 0x0000000200057202 */ /* 0x000fce0000000f00 */
.L_x_70:
[----:B------:R-:W-:-:S09]  /*4f60*/  UISETP.NE.AND UP0, UPT, UR6, URZ, UPT ;  /* 0x000000ff0600728c */ /* 0x000fd2000bf05270 */
[----:B------:R-:W-:Y:S05]  /*4f70*/  BRA.U !UP0, `(.L_x_69) ;  /* 0x00000005083c7547 */ /* 0x000fea000b800000 */
[----:B------:R-:W-:Y:S02]  /*4f80*/  UIADD3 UR8, UPT, UPT, UR6, -0x1, URZ ;  /* 0xffffffff06087890 */ /* 0x000fe4000fffe0ff */
[----:B------:R-:W-:Y:S02]  /*4f90*/  UISETP.NE.AND UP1, UPT, UR7, URZ, UPT ;  /* 0x000000ff0700728c */ /* 0x000fe4000bf25270 */
[----:B------:R-:W-:-:S09]  /*4fa0*/  UISETP.GE.U32.AND UP0, UPT, UR8, 0x7, UPT ;  /* 0x000000070800788c */ /* 0x000fd2000bf06070 */
[----:B------:R-:W-:Y:S05]  /*4fb0*/  BRA.U !UP0, `(.L_x_72) ;  /* 0x00000001087c7547 */ /* 0x000fea000b800000 */
        /* <DEDUP_REMOVED lines=10> */
[----:B------:R-:W5:Y:S04]  /*5060*/  LDG.E.CONSTANT R12, desc[UR10][R8.64] ;  /* 0x0000000a080c7981 */ /* 0x000f68000c1e9900 */
[----:B------:R-:W2:Y:S04]  /*5070*/  LDG.E.CONSTANT R14, desc[UR10][R8.64+0x4] ;  /* 0x0000040a080e7981 */ /* 0x000ea8000c1e9900 */
[----:B------:R-:W3:Y:S04]  /*5080*/  LDG.E.CONSTANT R26, desc[UR10][R8.64+0x8] ;  /* 0x0000080a081a7981 */ /* 0x000ee8000c1e9900 */
[----:B------:R-:W4:Y:S01]  /*5090*/  LDG.E.CONSTANT R27, desc[UR10][R8.64+0x18] ;  /* 0x0000180a081b7981 */ /* 0x000f22000c1e9900 */
[----:B-----5:R-:W-:-:S03]  /*50a0*/  FFMA R13, R12, R13, R7 ;  /* 0x0000000d0c0d7223 */ /* 0x020fc60000000007 */
[----:B------:R-:W5:Y:S04]  /*50b0*/  LDG.E.CONSTANT R7, desc[UR10][R10.64+0xc] ;  /* 0x00000c0a0a077981 */ /* 0x000f68000c1e9900 */
[----:B------:R-:W5:Y:S01]  /*50c0*/  LDG.E.CONSTANT R12, desc[UR10][R8.64+0xc] ;  /* 0x00000c0a080c7981 */ /* 0x000f62000c1e9900 */
[----:B--2---:R-:W-:-:S03]  /*50d0*/  FFMA R13, R14, R15, R13 ;  /* 0x0000000f0e0d7223 */ /* 0x004fc6000000000d */
[----:B------:R-:W2:Y:S01]  /*50e0*/  LDG.E.CONSTANT R14, desc[UR10][R10.64+0x10] ;  /* 0x0000100a0a0e7981 */ /* 0x000ea2000c1e9900 */
[----:B---3--:R-:W-:-:S03]  /*50f0*/  FFMA R21, R26, R21, R13 ;  /* 0x000000151a157223 */ /* 0x008fc6000000000d */
[----:B------:R-:W2:Y:S04]  /*5100*/  LDG.E.CONSTANT R13, desc[UR10][R8.64+0x10] ;  /* 0x0000100a080d7981 */ /* 0x000ea8000c1e9900 */
[----:B------:R-:W3:Y:S04]  /*5110*/  LDG.E.CONSTANT R15, desc[UR10][R8.64+0x14] ;  /* 0x0000140a080f7981 */ /* 0x000ee8000c1e9900 */
[----:B------:R-:W4:Y:S01]  /*5120*/  LDG.E.CONSTANT R26, desc[UR10][R8.64+0x1c] ;  /* 0x00001c0a081a7981 */ /* 0x000f22000c1e9900 */
[----:B-----5:R-:W-:-:S03]  /*5130*/  FFMA R12, R12, R7, R21 ;  /* 0x000000070c0c7223 */ /* 0x020fc60000000015 */
[----:B------:R-:W3:Y:S04]  /*5140*/  LDG.E.CONSTANT R21, desc[UR10][R10.64+0x14] ;  /* 0x0000140a0a157981 */ /* 0x000ee8000c1e9900 */
[----:B------:R-:W4:Y:S01]  /*5150*/  LDG.E.CONSTANT R7, desc[UR10][R10.64+0x18] ;  /* 0x0000180a0a077981 */ /* 0x000f22000c1e9900 */
[----:B--2---:R-:W-:Y:S01]  /*5160*/  FFMA R12, R13, R14, R12 ;  /* 0x0000000e0d0c7223 */ /* 0x004fe2000000000c */
[----:B------:R-:W-:-:S03]  /*5170*/  IADD3 R5, PT, PT, R5, 0x8, RZ ;  /* 0x0000000805057810 */ /* 0x000fc60007ffe0ff */
[----:B---3--:R-:W-:-:S04]  /*5180*/  FFMA R12, R15, R21, R12 ;  /* 0x000000150f0c7223 */ /* 0x008fc8000000000c */
[----:B----4-:R-:W-:-:S04]  /*5190*/  FFMA R7, R27, R7, R12 ;  /* 0x000000071b077223 */ /* 0x010fc8000000000c */
[----:B------:R-:W-:-:S07]  /*51a0*/  FFMA R7, R26, R28, R7 ;  /* 0x0000001c1a077223 */ /* 0x000fce0000000007 */
.L_x_72:
        /* <DEDUP_REMOVED lines=10> */
[----:B------:R-:W3:Y:S01]  /*5250*/  LDG.E.CONSTANT R27, desc[UR10][R10.64+0xc] ;  /* 0x00000c0a0a1b7981 */ /* 0x000ee2000c1e9900 */
[----:B0-----:R-:W-:-:S04]  /*5260*/  LEA R8, P0, R12, R8, 0x2 ;  /* 0x000000080c087211 */ /* 0x001fc800078010ff */
[----:B------:R-:W-:Y:S02]  /*5270*/  LEA.HI.X R9, R12, R9, R13, 0x2, P0 ;  /* 0x000000090c097211 */ /* 0x000fe400000f140d */
[----:B------:R-:W4:Y:S04]  /*5280*/  LDG.E.CONSTANT R13, desc[UR10][R10.64] ;  /* 0x0000000a0a0d7981 */ /* 0x000f28000c1e9900 */
[----:B------:R-:W4:Y:S04]  /*5290*/  LDG.E.CONSTANT R14, desc[UR10][R8.64] ;  /* 0x0000000a080e7981 */ /* 0x000f28000c1e9900 */
[----:B------:R-:W2:Y:S04]  /*52a0*/  LDG.E.CONSTANT R26, desc[UR10][R8.64+0x4] ;  /* 0x0000040a081a7981 */ /* 0x000ea8000c1e9900 */
[----:B------:R-:W5:Y:S04]  /*52b0*/  LDG.E.CONSTANT R12, desc[UR10][R10.64+0x8] ;  /* 0x0000080a0a0c7981 */ /* 0x000f68000c1e9900 */
[----:B------:R-:W5:Y:S04]  /*52c0*/  LDG.E.CONSTANT R28, desc[UR10][R8.64+0x8] ;  /* 0x0000080a081c7981 */ /* 0x000f68000c1e9900 */
[----:B------:R-:W3:Y:S01]  /*52d0*/  LDG.E.CONSTANT R21, desc[UR10][R8.64+0xc] ;  /* 0x00000c0a08157981 */ /* 0x000ee2000c1e9900 */
[----:B------:R-:W-:Y:S01]  /*52e0*/  IADD3 R5, PT, PT, R5, 0x4, RZ ;  /* 0x0000000405057810 */ /* 0x000fe20007ffe0ff */
[----:B----4-:R-:W-:-:S04]  /*52f0*/  FFMA R13, R14, R13, R7 ;  /* 0x0000000d0e0d7223 */ /* 0x010fc80000000007 */
[----:B--2---:R-:W-:-:S04]  /*5300*/  FFMA R13, R26, R15, R13 ;  /* 0x0000000f1a0d7223 */ /* 0x004fc8000000000d */
[----:B-----5:R-:W-:-:S04]  /*5310*/  FFMA R12, R28, R12, R13 ;  /* 0x0000000c1c0c7223 */ /* 0x020fc8000000000d */
[----:B---3--:R-:W-:-:S07]  /*5320*/  FFMA R7, R21, R27, R12 ;  /* 0x0000001b15077223 */ /* 0x008fce000000000c */
.L_x_73:
[----:B------:R-:W-:Y:S05]  /*5330*/  BRA.U !UP1, `(.L_x_69) ;  /* 0x00000001094c7547 */ /* 0x000fea000b800000 */
[----:B------:R-:W0:Y:S01]  /*5340*/  LDC.64 R8, c[0x0][0x390] ;  /* 0x0000e400ff087b82 */ /* 0x000e220000000a00 */
[----:B------:R-:W-:Y:S01]  /*5350*/  IADD3 R12, P0, PT, R0, R5, RZ ;  /* 0x00000005000c7210 */ /* 0x000fe20007f1e0ff */
[----:B------:R-:W-:-:S03]  /*5360*/  IMAD.WIDE.U32 R10, R5, 0x4, R22 ;  /* 0x00000004050a7825 */ /* 0x000fc600078e0016 */
[----:B------:R-:W-:Y:S02]  /*5370*/  IADD3.X R13, PT, PT, RZ, R3, RZ, P0, !PT ;  /* 0x00000003ff0d7210 */ /* 0x000fe400007fe4ff */
[----:B------:R-:W2:Y:S01]  /*5380*/  LDG.E.CONSTANT R5, desc[UR10][R10.64] ;  /* 0x0000000a0a057981 */ /* 0x000ea2000c1e9900 */
[----:B0-----:R-:W-:-:S04]  /*5390*/  LEA R8, P0, R12, R8, 0x2 ;  /* 0x000000080c087211 */ /* 0x001fc800078010ff */
[----:B------:R-:W-:-:S05]  /*53a0*/  LEA.HI.X R9, R12, R9, R13, 0x2, P0 ;  /* 0x000000090c097211 */ /* 0x000fca00000f140d */
        /* <DEDUP_REMOVED lines=12> */
.L_x_69:
[----:B------:R-:W0:Y:S02]  /*5470*/  LDCU UR8, c[0x0][0x3bc] ;  /* 0x00007780ff0877ac */ /* 0x000e240008000800 */
[----:B0-----:R-:W-:-:S06]  /*5480*/  UISETP.GE.AND UP0, UPT, UR8, 0x1, UPT ;  /* 0x000000010800788c */ /* 0x001fcc000bf06270 */
[----:B------:R-:W-:-:S13]  /*5490*/  PLOP3.LUT P0, PT, PT, PT, UP0, 0x80, 0x8 ;  /* 0x000000000008781c */ /* 0x000fda0003f0f008 */
[----:B------:R-:W-:Y:S05]  /*54a0*/  @!P0 BRA `(.L_x_74) ;  /* 0x0000001800fc8947 */ /* 0x000fea0003800000 */
[----:B------:R-:W-:Y:S01]  /*54b0*/  ISETP.GE.U32.AND P1, PT, R4, 0xf, PT ;  /* 0x0000000f0400780c */ /* 0x000fe20003f26070 */
[----:B------:R-:W-:Y:S01]  /*54c0*/  FADD R7, R7, -R16 ;  /* 0x8000001007077221 */ /* 0x000fe20000000000 */
[----:B------:R-:W-:-:S03]  /*54d0*/  HFMA2 R4, -RZ, RZ, 0, 0 ;  /* 0x00000000ff047431 */ /* 0x000fc600000001ff */
[----:B------:R-:W-:-:S04]  /*54e0*/  FMUL R8, R7, R6 ;  /* 0x0000000607087220 */ /* 0x000fc80000400000 */
[----:B------:R-:W-:-:S04]  /*54f0*/  FMUL R5, R8, R19 ;  /* 0x0000001308057220 */ /* 0x000fc80000400000 */
[----:B------:R-:W-:Y:S05]  /*5500*/  @!P1 BRA `(.L_x_75) ;  /* 0x0000000000c89947 */ /* 0x000fea0003800000 */
[----:B------:R-:W0:Y:S01]  /*5510*/  LDC.64 R8, c[0x0][0x388] ;  /* 0x0000e200ff087b82 */ /* 0x000e220000000a00 */
[----:B------:R-:W-:Y:S02]  /*5520*/  MOV R7, RZ ;  /* 0x000000ff00077202 */ /* 0x000fe40000000f00 */
[----:B0-----:R-:W-:-:S04]  /*5530*/  LEA R26, P2, R0, R8, 0x2 ;  /* 0x00000008001a7211 */ /* 0x001fc800078410ff */
[----:B------:R-:W-:-:S09]  /*5540*/  LEA.HI.X R27, R0, R9, R3, 0x2, P2 ;  /* 0x00000009001b7211 */ /* 0x000fd200010f1403 */
.L_x_76:
[C---:B------:R-:W-:Y:S01]  /*5550*/  IMAD.WIDE.U32 R28, R7.reuse, 0x4, R26 ;  /* 0x00000004071c7825 */ /* 0x040fe200078e001a */
[----:B0-----:R-:W-:-:S04]  /*5560*/  LEA R4, R7, UR13, 0x2 ;  /* 0x0000000d07047c11 */ /* 0x001fc8000f8e10ff */
[----:B------:R-:W2:Y:S04]  /*5570*/  LDG.E.CONSTANT R14, desc[UR10][R28.64] ;  /* 0x0000000a1c0e7981 */ /* 0x000ea8000c1e9900 */
[----:B------:R-:W3:Y:S04]  /*5580*/  LDG.E.CONSTANT R15, desc[UR10][R28.64+0x4] ;  /* 0x0000040a1c0f7981 */ /* 0x000ee8000c1e9900 */
[----:B------:R-:W4:Y:S04]  /*5590*/  LDG.E.CONSTANT R13, desc[UR10][R28.64+0x8] ;  /* 0x0000080a1c0d7981 */ /* 0x000f28000c1e9900 */
[----:B------:R-:W5:Y:S04]  /*55a0*/  LDG.E.CONSTANT R12, desc[UR10][R28.64+0xc] ;  /* 0x00000c0a1c0c7981 */ /* 0x000f68000c1e9900 */
[----:B------:R-:W2:Y:S04]  /*55b0*/  LDL.128 R8, [R4] ;  /* 0x0000000004087983 */ /* 0x000ea80000100c00 */
[----:B------:R-:W5:Y:S01]  /*55c0*/  LDG.E.CONSTANT R21, desc[UR10][R28.64+0x1c] ;  /* 0x00001c0a1c157981 */ /* 0x000f62000c1e9900 */
[C---:B--2---:R-:W-:Y:S01]  /*55d0*/  FFMA R8, R5.reuse, R14, R8 ;  /* 0x0000000e05087223 */ /* 0x044fe20000000008 */
[C---:B---3--:R-:W-:Y:S01]  /*55e0*/  FFMA R9, R5.reuse, R15, R9 ;  /* 0x0000000f05097223 */ /* 0x048fe20000000009 */
[C---:B----4-:R-:W-:Y:S01]  /*55f0*/  FFMA R10, R5.reuse, R13, R10 ;  /* 0x0000000d050a7223 */ /* 0x050fe2000000000a */
[----:B-----5:R-:W-:-:S02]  /*5600*/  FFMA R11, R5, R12, R11 ;  /* 0x0000000c050b7223 */ /* 0x020fc4000000000b */
[----:B------:R-:W2:Y:S04]  /*5610*/  LDL.128 R12, [R4+0x10] ;  /* 0x00001000040c7983 */ /* 0x000ea80000100c00 */
[----:B------:R0:W-:Y:S04]  /*5620*/  STL.128 [R4], R8 ;  /* 0x0000000804007387 */ /* 0x0001e80000100c00 */
[----:B0-----:R-:W3:Y:S04]  /*5630*/  LDG.E.CONSTANT R8, desc[UR10][R28.64+0x10] ;  /* 0x0000100a1c087981 */ /* 0x001ee8000c1e9900 */
[----:B------:R-:W4:Y:S04]  /*5640*/  LDG.E.CONSTANT R10, desc[UR10][R28.64+0x14] ;  /* 0x0000140a1c0a7981 */ /* 0x000f28000c1e9900 */
[----:B------:R-:W5:Y:S01]  /*5650*/  LDG.E.CONSTANT R9, desc[UR10][R28.64+0x18] ;  /* 0x0000180a1c097981 */ /* 0x000f62000c1e9900 */
[----:B--2---:R-:W-:-:S03]  /*5660*/  FFMA R15, R5, R21, R15 ;  /* 0x00000015050f7223 */ /* 0x004fc6000000000f */
[----:B------:R-:W2:Y:S01]  /*5670*/  LDG.E.CONSTANT R21, desc[UR10][R28.64+0x2c] ;  /* 0x00002c0a1c157981 */ /* 0x000ea2000c1e9900 */
[C---:B---3--:R-:W-:Y:S01]  /*5680*/  FFMA R12, R5.reuse, R8, R12 ;  /* 0x00000008050c7223 */ /* 0x048fe2000000000c */
[C---:B----4-:R-:W-:Y:S01]  /*5690*/  FFMA R13, R5.reuse, R10, R13 ;  /* 0x0000000a050d7223 */ /* 0x050fe2000000000d */
[C---:B-----5:R-:W-:Y:S02]  /*56a0*/  FFMA R14, R5.reuse, R9, R14 ;  /* 0x00000009050e7223 */ /* 0x060fe4000000000e */
[----:B------:R-:W2:Y:S04]  /*56b0*/  LDL.128 R8, [R4+0x20] ;  /* 0x0000200004087983 */ /* 0x000ea80000100c00 */
[----:B------:R0:W-:Y:S04]  /*56c0*/  STL.128 [R4+0x10], R12 ;  /* 0x0000100c04007387 */ /* 0x0001e80000100c00 */
[----:B0-----:R-:W3:Y:S04]  /*56d0*/  LDG.E.CONSTANT R12, desc[UR10][R28.64+0x20] ;  /* 0x0000200a1c0c7981 */ /* 0x001ee8000c1e9900 */
[----:B------:R-:W4:Y:S04]  /*56e0*/  LDG.E.CONSTANT R14, desc[UR10][R28.64+0x24] ;  /* 0x0000240a1c0e7981 */ /* 0x000f28000c1e9900 */
[----:B------:R-:W5:Y:S01]  /*56f0*/  LDG.E.CONSTANT R13, desc[UR10][R28.64+0x28] ;  /* 0x0000280a1c0d7981 */ /* 0x000f62000c1e9900 */
[----:B--2---:R-:W-:-:S03]  /*5700*/  FFMA R11, R5, R21, R11 ;  /* 0x00000015050b7223 */ /* 0x004fc6000000000b */
[----:B------:R-:W2:Y:S01]  /*5710*/  LDG.E.CONSTANT R21, desc[UR10][R28.64+0x38] ;  /* 0x0000380a1c157981 */ /* 0x000ea2000c1e9900 */
[C---:B---3--:R-:W-:Y:S01]  /*5720*/  FFMA R8, R5.reuse, R12, R8 ;  /* 0x0000000c05087223 */ /* 0x048fe20000000008 */
[C---:B----4-:R-:W-:Y:S01]  /*5730*/  FFMA R9, R5.reuse, R14, R9 ;  /* 0x0000000e05097223 */ /* 0x050fe20000000009 */
[----:B-----5:R-:W-:Y:S02]  /*5740*/  FFMA R10, R5, R13, R10 ;  /* 0x0000000d050a7223 */ /* 0x020fe4000000000a */
[----:B------:R-:W2:Y:S04]  /*5750*/  LDL.128 R12, [R4+0x30] ;  /* 0x00003000040c7983 */ /* 0x000ea80000100c00 */
[----:B------:R0:W-:Y:S04]  /*5760*/  STL.128 [R4+0x20], R8 ;  /* 0x0000200804007387 */ /* 0x0001e80000100c00 */
[----:B0-----:R-:W3:Y:S04]  /*5770*/  LDG.E.CONSTANT R8, desc[UR10][R28.64+0x30] ;  /* 0x0000300a1c087981 */ /* 0x001ee8000c1e9900 */
[----:B------:R-:W4:Y:S04]  /*5780*/  LDG.E.CONSTANT R10, desc[UR10][R28.64+0x34] ;  /* 0x0000340a1c0a7981 */ /* 0x000f28000c1e9900 */
[----:B------:R-:W5:Y:S01]  /*5790*/  LDG.E.CONSTANT R9, desc[UR10][R28.64+0x3c] ;  /* 0x00003c0a1c097981 */ /* 0x000f62000c1e9900 */
[----:B------:R-:W-:-:S04]  /*57a0*/  IADD3 R7, PT, PT, R7, 0x10, RZ ;  /* 0x0000001007077810 */ /* 0x000fc80007ffe0ff */
[----:B------:R-:W-:Y:S01]  /*57b0*/  ISETP.NE.AND P2, PT, R7, R2, PT ;  /* 0x000000020700720c */ /* 0x000fe20003f45270 */
[C---:B--2---:R-:W-:Y:S01]  /*57c0*/  FFMA R14, R5.reuse, R21, R14 ;  /* 0x00000015050e7223 */ /* 0x044fe2000000000e */
[C---:B---3--:R-:W-:Y:S01]  /*57d0*/  FFMA R12, R5.reuse, R8, R12 ;  /* 0x00000008050c7223 */ /* 0x048fe2000000000c */
[C---:B----4-:R-:W-:Y:S01]  /*57e0*/  FFMA R13, R5.reuse, R10, R13 ;  /* 0x0000000a050d7223 */ /* 0x050fe2000000000d */
[----:B-----5:R-:W-:-:S05]  /*57f0*/  FFMA R15, R5, R9, R15 ;  /* 0x00000009050f7223 */ /* 0x020fca000000000f */
[----:B------:R0:W-:Y:S04]  /*5800*/  STL.128 [R4+0x30], R12 ;  /* 0x0000300c04007387 */ /* 0x0001e80000100c00 */
[----:B------:R-:W-:Y:S05]  /*5810*/  @P2 BRA `(.L_x_76) ;  /* 0xfffffffc004c2947 */ /* 0x000fea000383ffff */
[----:B0-----:R-:W-:-:S07]  /*5820*/  MOV R4, R2 ;  /* 0x0000000200047202 */ /* 0x001fce0000000f00 */
.L_x_75:
[----:B------:R-:W-:-:S09]  /*5830*/  UISETP.NE.AND UP0, UPT, UR6, URZ, UPT ;  /* 0x000000ff0600728c */ /* 0x000fd2000bf05270 */
[----:B------:R-:W-:Y:S05]  /*5840*/  BRA.U !UP0, `(.L_x_77) ;  /* 0x00000005086c7547 */ /* 0x000fea000b800000 */
[----:B------:R-:W-:Y:S02]  /*5850*/  UIADD3 UR9, UPT, UPT, UR6, -0x1, URZ ;  /* 0xffffffff06097890 */ /* 0x000fe4000fffe0ff */
[----:B------:R-:W-:Y:S02]  /*5860*/  UISETP.NE.AND UP2, UPT, UR7, URZ, UPT ;  /* 0x000000ff0700728c */ /* 0x000fe4000bf45270 */
[----:B------:R-:W-:-:S09]  /*5870*/  UISETP.GE.U32.AND UP1, UPT, UR9, 0x7, UPT ;  /* 0x000000070900788c */ /* 0x000fd2000bf26070 */
[----:B------:R-:W-:Y:S05]  /*5880*/  BRA.U !UP1, `(.L_x_78) ;  /* 0x0000000109987547 */ /* 0x000fea000b800000 */
[----:B------:R-:W0:Y:S01]  /*5890*/  LDC.64 R8, c[0x0][0x388] ;  /* 0x0000e200ff087b82 */ /* 0x000e220000000a00 */
[----:B------:R-:W-:-:S05]  /*58a0*/  LEA R2, R4, UR13, 0x2 ;  /* 0x0000000d04027c11 */ /* 0x000fca000f8e10ff */
[----:B------:R-:W2:Y:S04]  /*58b0*/  LDL R12, [R2] ;  /* 0x00000000020c7983 */ /* 0x000ea80000100800 */
[----:B------:R-:W3:Y:S04]  /*58c0*/  LDL R15, [R2+0x4] ;  /* 0x00000400020f7983 */ /* 0x000ee80000100800 */
[----:B------:R-:W4:Y:S04]  /*58d0*/  LDL R28, [R2+0x8] ;  /* 0x00000800021c7983 */ /* 0x000f280000100800 */
[----:B------:R-:W5:Y:S04]  /*58e0*/  LDL R27, [R2+0x10] ;  /* 0x00001000021b7983 */ /* 0x000f680000100800 */
[----:B------:R-:W5:Y:S01]  /*58f0*/  LDL R29, [R2+0x14] ;  /* 0x00001400021d7983 */ /* 0x000f620000100800 */
[----:B0-----:R-:W-:-:S04]  /*5900*/  LEA R8, P2, R0, R8, 0x2 ;  /* 0x0000000800087211 */ /* 0x001fc800078410ff */
[----:B------:R-:W-:-:S03]  /*5910*/  LEA.HI.X R9, R0, R9, R3, 0x2, P2 ;  /* 0x0000000900097211 */ /* 0x000fc600010f1403 */
[----:B------:R-:W-:-:S05]  /*5920*/  IMAD.WIDE.U32 R8, R4, 0x4, R8 ;  /* 0x0000000404087825 */ /* 0x000fca00078e0008 */
[----:B------:R-:W2:Y:S04]  /*5930*/  LDG.E.CONSTANT R10, desc[UR10][R8.64] ;  /* 0x0000000a080a7981 */ /* 0x000ea8000c1e9900 */
[----:B------:R-:W3:Y:S04]  /*5940*/  LDG.E.CONSTANT R14, desc[UR10][R8.64+0x4] ;  /* 0x0000040a080e7981 */ /* 0x000ee8000c1e9900 */
[----:B------:R-:W4:Y:S04]  /*5950*/  LDG.E.CONSTANT R7, desc[UR10][R8.64+0x8] ;  /* 0x0000080a08077981 */ /* 0x000f28000c1e9900 */
[----:B------:R-:W5:Y:S04]  /*5960*/  LDG.E.CONSTANT R11, desc[UR10][R8.64+0xc] ;  /* 0x00000c0a080b7981 */ /* 0x000f68000c1e9900 */
[----:B------:R-:W5:Y:S01]  /*5970*/  LDG.E.CONSTANT R26, desc[UR10][R8.64+0x1c] ;  /* 0x00001c0a081a7981 */ /* 0x000f62000c1e9900 */
[----:B--2---:R-:W-:-:S03]  /*5980*/  FFMA R13, R5, R10, R12 ;  /* 0x0000000a050d7223 */ /* 0x004fc6000000000c */
[----:B------:R-:W5:Y:S01]  /*5990*/  LDG.E.CONSTANT R12, desc[UR10][R8.64+0x14] ;  /* 0x0000140a080c7981 */ /* 0x000f62000c1e9900 */
[----:B---3--:R-:W-:-:S03]  /*59a0*/  FFMA R15, R5, R14, R15 ;  /* 0x0000000e050f7223 */ /* 0x008fc6000000000f */
[----:B------:R0:W-:Y:S01]  /*59b0*/  STL [R2], R13 ;  /* 0x0000000d02007387 */ /* 0x0001e20000100800 */
[----:B----4-:R-:W-:-:S03]  /*59c0*/  FFMA R21, R5, R7, R28 ;  /* 0x0000000705157223 */ /* 0x010fc6000000001c */
[----:B------:R-:W2:Y:S04]  /*59d0*/  LDG.E.CONSTANT R14, desc[UR10][R8.64+0x10] ;  /* 0x0000100a080e7981 */ /* 0x000ea8000c1e9900 */
[----:B------:R5:W3:Y:S04]  /*59e0*/  LDG.E.CONSTANT R10, desc[UR10][R8.64+0x18] ;  /* 0x0000180a080a7981 */ /* 0x000ae8000c1e9900 */
[----:B------:R-:W4:Y:S04]  /*59f0*/  LDL R28, [R2+0xc] ;  /* 0x00000c00021c7983 */ /* 0x000f280000100800 */
[----:B0-----:R-:W3:Y:S04]  /*5a00*/  LDL R13, [R2+0x18] ;  /* 0x00001800020d7983 */ /* 0x001ee80000100800 */
[----:B------:R-:W3:Y:S04]  /*5a10*/  LDL R7, [R2+0x1c] ;  /* 0x00001c0002077983 */ /* 0x000ee80000100800 */
[----:B------:R0:W-:Y:S04]  /*5a20*/  STL [R2+0x4], R15 ;  /* 0x0000040f02007387 */ /* 0x0001e80000100800 */
[----:B------:R0:W-:Y:S01]  /*5a30*/  STL [R2+0x8], R21 ;  /* 0x0000081502007387 */ /* 0x0001e20000100800 */
[----:B------:R-:W-:Y:S01]  /*5a40*/  IADD3 R4, PT, PT, R4, 0x8, RZ ;  /* 0x0000000804047810 */ /* 0x000fe20007ffe0ff */
[C---:B-----5:R-:W-:Y:S01]  /*5a50*/  FFMA R9, R5.reuse, R12, R29 ;  /* 0x0000000c05097223 */ /* 0x060fe2000000001d */
[----:B--2---:R-:W-:-:S04]  /*5a60*/  FFMA R27, R5, R14, R27 ;  /* 0x0000000e051b7223 */ /* 0x004fc8000000001b */
[----:B------:R0:W-:Y:S01]  /*5a70*/  STL [R2+0x14], R9 ;  /* 0x0000140902007387 */ /* 0x0001e20000100800 */
[C---:B----4-:R-:W-:Y:S01]  /*5a80*/  FFMA R11, R5.reuse, R11, R28 ;  /* 0x0000000b050b7223 */ /* 0x050fe2000000001c */
[C---:B---3--:R-:W-:Y:S01]  /*5a90*/  FFMA R13, R5.reuse, R10, R13 ;  /* 0x0000000a050d7223 */ /* 0x048fe2000000000d */
[----:B------:R-:W-:-:S03]  /*5aa0*/  FFMA R7, R5, R26, R7 ;  /* 0x0000001a05077223 */ /* 0x000fc60000000007 */
[----:B------:R0:W-:Y:S04]  /*5ab0*/  STL [R2+0xc], R11 ;  /* 0x00000c0b02007387 */ /* 0x0001e80000100800 */
[----:B------:R0:W-:Y:S04]  /*5ac0*/  STL [R2+0x10], R27 ;  /* 0x0000101b02007387 */ /* 0x0001e80000100800 */
[----:B------:R0:W-:Y:S04]  /*5ad0*/  STL [R2+0x18], R13 ;  /* 0x0000180d02007387 */ /* 0x0001e80000100800 */
[----:B------:R0:W-:Y:S02]  /*5ae0*/  STL [R2+0x1c], R7 ;  /* 0x00001c0702007387 */ /* 0x0001e40000100800 */
.L_x_78:
[----:B------:R-:W-:Y:S05]  /*5af0*/  BRA.U !UP2, `(.L_x_77) ;  /* 0x000000010ac07547 */ /* 0x000fea000b800000 */
[----:B------:R-:W-:Y:S02]  /*5b00*/  UIADD3 UR9, UPT, UPT, UR7, -0x1, URZ ;  /* 0xffffffff07097890 */ /* 0x000fe4000fffe0ff */
[----:B------:R-:W-:Y:S02]  /*5b10*/  UISETP.NE.AND UP2, UPT, UR5, URZ, UPT ;  /* 0x000000ff0500728c */ /* 0x000fe4000bf45270 */
[----:B------:R-:W-:-:S09]  /*5b20*/  UISETP.GE.U32.AND UP1, UPT, UR9, 0x3, UPT ;  /* 0x000000030900788c */ /* 0x000fd2000bf26070 */
[----:B------:R-:W-:Y:S05]  /*5b30*/  BRA.U !UP1, `(.L_x_79) ;  /* 0x0000000109587547 */ /* 0x000fea000b800000 */
[----:B0-----:R-:W0:Y:S01]  /*5b40*/  LDC.64 R8, c[0x0][0x388] ;  /* 0x0000e200ff087b82 */ /* 0x001e220000000a00 */
[----:B------:R-:W-:-:S05]  /*5b50*/  LEA R13, R4, UR13, 0x2 ;  /* 0x0000000d040d7c11 */ /* 0x000fca000f8e10ff */
[----:B------:R-:W2:Y:S04]  /*5b60*/  LDL R2, [R13] ;  /* 0x000000000d027983 */ /* 0x000ea80000100800 */
[----:B------:R-:W3:Y:S04]  /*5b70*/  LDL R10, [R13+0x4] ;  /* 0x000004000d0a7983 */ /* 0x000ee80000100800 */
[----:B------:R-:W4:Y:S04]  /*5b80*/  LDL R12, [R13+0x8] ;  /* 0x000008000d0c7983 */ /* 0x000f280000100800 */
[----:B------:R-:W5:Y:S01]  /*5b90*/  LDL R14, [R13+0xc] ;  /* 0x00000c000d0e7983 */ /* 0x000f620000100800 */
[----:B0-----:R-:W-:-:S04]  /*5ba0*/  LEA R8, P2, R0, R8, 0x2 ;  /* 0x0000000800087211 */ /* 0x001fc800078410ff */
[----:B------:R-:W-:-:S03]  /*5bb0*/  LEA.HI.X R9, R0, R9, R3, 0x2, P2 ;  /* 0x0000000900097211 */ /* 0x000fc600010f1403 */
[----:B------:R-:W-:-:S05]  /*5bc0*/  IMAD.WIDE.U32 R8, R4, 0x4, R8 ;  /* 0x0000000404087825 */ /* 0x000fca00078e0008 */
[----:B------:R-:W2:Y:S04]  /*5bd0*/  LDG.E.CONSTANT R7, desc[UR10][R8.64] ;  /* 0x0000000a08077981 */ /* 0x000ea8000c1e9900 */
[----:B------:R-:W3:Y:S04]  /*5be0*/  LDG.E.CONSTANT R11, desc[UR10][R8.64+0x4] ;  /* 0x0000040a080b7981 */ /* 0x000ee8000c1e9900 */
[----:B------:R-:W4:Y:S04]  /*5bf0*/  LDG.E.CONSTANT R15, desc[UR10][R8.64+0x8] ;  /* 0x0000080a080f7981 */ /* 0x000f28000c1e9900 */
[----:B------:R-:W5:Y:S01]  /*5c00*/  LDG.E.CONSTANT R21, desc[UR10][R8.64+0xc] ;  /* 0x00000c0a08157981 */ /* 0x000f62000c1e9900 */
[----:B------:R-:W-:Y:S01]  /*5c10*/  IADD3 R4, PT, PT, R4, 0x4, RZ ;  /* 0x0000000404047810 */ /* 0x000fe20007ffe0ff */
[C---:B--2---:R-:W-:Y:S01]  /*5c20*/  FFMA R2, R5.reuse, R7, R2 ;  /* 0x0000000705027223 */ /* 0x044fe20000000002 */
[C---:B---3--:R-:W-:Y:S01]  /*5c30*/  FFMA R7, R5.reuse, R11, R10 ;  /* 0x0000000b05077223 */ /* 0x048fe2000000000a */
[C---:B----4-:R-:W-:Y:S01]  /*5c40*/  FFMA R10, R5.reuse, R15, R12 ;  /* 0x0000000f050a7223 */ /* 0x050fe2000000000c */
[----:B-----5:R-:W-:-:S02]  /*5c50*/  FFMA R11, R5, R21, R14 ;  /* 0x00000015050b7223 */ /* 0x020fc4000000000e */
[----:B------:R1:W-:Y:S04]  /*5c60*/  STL [R13], R2 ;  /* 0x000000020d007387 */ /* 0x0003e80000100800 */
[----:B------:R1:W-:Y:S04]  /*5c70*/  STL [R13+0x4], R7 ;  /* 0x000004070d007387 */ /* 0x0003e80000100800 */
[----:B------:R1:W-:Y:S04]  /*5c80*/  STL [R13+0x8], R10 ;  /* 0x0000080a0d007387 */ /* 0x0003e80000100800 */
[----:B------:R1:W-:Y:S02]  /*5c90*/  STL [R13+0xc], R11 ;  /* 0x00000c0b0d007387 */ /* 0x0003e40000100800 */
.L_x_79:
[----:B------:R-:W-:Y:S05]  /*5ca0*/  BRA.U !UP2, `(.L_x_77) ;  /* 0x000000010a547547 */ /* 0x000fea000b800000 */
[----:B0-----:R-:W0:Y:S01]  /*5cb0*/  LDC.64 R8, c[0x0][0x388] ;  /* 0x0000e200ff087b82 */ /* 0x001e220000000a00 */
[----:B-1----:R-:W-:Y:S02]  /*5cc0*/  LEA R7, R4, UR13, 0x2 ;  /* 0x0000000d04077c11 */ /* 0x002fe4000f8e10ff */
[----:B0-----:R-:W-:-:S04]  /*5cd0*/  LEA R8, P2, R0, R8, 0x2 ;  /* 0x0000000800087211 */ /* 0x001fc800078410ff */
[----:B------:R-:W-:-:S03]  /*5ce0*/  LEA.HI.X R9, R0, R9, R3, 0x2, P2 ;  /* 0x0000000900097211 */ /* 0x000fc600010f1403 */
[----:B------:R-:W-:Y:S02]  /*5cf0*/  IMAD.WIDE.U32 R8, R4, 0x4, R8 ;  /* 0x0000000404087825 */ /* 0x000fe400078e0008 */
[----:B------:R-:W2:Y:S04]  /*5d00*/  LDL R4, [R7] ;  /* 0x0000000007047983 */ /* 0x000ea80000100800 */
[----:B------:R-:W2:Y:S01]  /*5d10*/  LDG.E.CONSTANT R2, desc[UR10][R8.64] ;  /* 0x0000000a08027981 */ /* 0x000ea2000c1e9900 */
[----:B------:R-:W-:Y:S01]  /*5d20*/  UISETP.NE.AND UP1, UPT, UR5, 0x1, UPT ;  /* 0x000000010500788c */ /* 0x000fe2000bf25270 */
[----:B--2---:R-:W-:-:S05]  /*5d30*/  FFMA R2, R5, R2, R4 ;  /* 0x0000000205027223 */ /* 0x004fca0000000004 */
[----:B------:R2:W-:Y:S03]  /*5d40*/  STL [R7], R2 ;  /* 0x0000000207007387 */ /* 0x0005e60000100800 */
[----:B------:R-:W-:Y:S05]  /*5d50*/  BRA.U !UP1, `(.L_x_77) ;  /* 0x0000000109287547 */ /* 0x000fea000b800000 */
[----:B------:R-:W-:Y:S01]  /*5d60*/  UISETP.NE.AND UP1, UPT, UR5, 0x2, UPT ;  /* 0x000000020500788c */ /* 0x000fe2000bf25270 */
[----:B--2---:R-:W2:Y:S04]  /*5d70*/  LDG.E.CONSTANT R2, desc[UR10][R8.64+0x4] ;  /* 0x0000040a08027981 */ /* 0x004ea8000c1e9900 */
[----:B------:R-:W2:Y:S01]  /*5d80*/  LDL R10, [R7+0x4] ;  /* 0x00000400070a7983 */ /* 0x000ea20000100800 */
[----:B------:R-:W-:-:S13]  /*5d90*/  PLOP3.LUT P2, PT, PT, PT, UP1, 0x80, 0x8 ;  /* 0x000000000008781c */ /* 0x000fda0003f4f018 */
[----:B------:R-:W3:Y:S04]  /*5da0*/  @P2 LDG.E.CONSTANT R4, desc[UR10][R8.64+0x8] ;  /* 0x0000080a08042981 */ /* 0x000ee8000c1e9900 */
[----:B------:R-:W3:Y:S01]  /*5db0*/  @P2 LDL R11, [R7+0x8] ;  /* 0x00000800070b2983 */ /* 0x000ee20000100800 */
[----:B--2---:R-:W-:-:S05]  /*5dc0*/  FFMA R2, R5, R2, R10 ;  /* 0x0000000205027223 */ /* 0x004fca000000000a */
[----:B------:R4:W-:Y:S01]  /*5dd0*/  STL [R7+0x4], R2 ;  /* 0x0000040207007387 */ /* 0x0009e20000100800 */
[----:B---3--:R-:W-:-:S05]  /*5de0*/  @P2 FFMA R4, R5, R4, R11 ;  /* 0x0000000405042223 */ /* 0x008fca000000000b */
[----:B------:R4:W-:Y:S02]  /*5df0*/  @P2 STL [R7+0x8], R4 ;  /* 0x0000080407002387 */ /* 0x0009e40000100800 */
.L_x_77:
[----:B012-4-:R-:W-:Y:S01]  /*5e00*/  HFMA2 R7, -RZ, RZ, 0, 0 ;  /* 0x00000000ff077431 */ /* 0x017fe200000001ff */
[----:B------:R-:W-:Y:S06]  /*5e10*/  @!P1 BRA `(.L_x_80) ;  /* 0x0000000000e89947 */ /* 0x000fec0003800000 */
[----:B------:R-:W-:-:S07]  /*5e20*/  MOV R7, RZ ;  /* 0x000000ff00077202 */ /* 0x000fce0000000f00 */
.L_x_81:
[----:B0-----:R-:W-:Y:S01]  /*5e30*/  IMAD.WIDE.U32 R8, R7, 0x4, R24 ;  /* 0x0000000407087825 */ /* 0x001fe200078e0018 */
[----:B------:R-:W0:Y:S04]  /*5e40*/  LDC.64 R10, c[0x0][0x3a8] ;  /* 0x0000ea00ff0a7b82 */ /* 0x000e280000000a00 */
[----:B------:R-:W2:Y:S04]  /*5e50*/  LDG.E.CONSTANT R12, desc[UR10][R8.64] ;  /* 0x0000000a080c7981 */ /* 0x000ea8000c1e9900 */
[----:B------:R-:W3:Y:S04]  /*5e60*/  LDG.E.CONSTANT R15, desc[UR10][R8.64+0x4] ;  /* 0x0000040a080f7981 */ /* 0x000ee8000c1e9900 */
[----:B------:R-:W4:Y:S04]  /*5e70*/  LDG.E.CONSTANT R4, desc[UR10][R8.64+0x8] ;  /* 0x0000080a08047981 */ /* 0x000f28000c1e9900 */
[----:B------:R-:W5:Y:S04]  /*5e80*/  LDG.E.CONSTANT R2, desc[UR10][R8.64+0xc] ;  /* 0x00000c0a08027981 */ /* 0x000f68000c1e9900 */
[----:B------:R-:W5:Y:S04]  /*5e90*/  LDG.E.CONSTANT R14, desc[UR10][R8.64+0x10] ;  /* 0x0000100a080e7981 */ /* 0x000f68000c1e9900 */
[----:B------:R-:W5:Y:S04]  /*5ea0*/  LDG.E.CONSTANT R26, desc[UR10][R8.64+0x14] ;  /* 0x0000140a081a7981 */ /* 0x000f68000c1e9900 */
[----:B------:R-:W5:Y:S01]  /*5eb0*/  LDG.E.CONSTANT R28, desc[UR10][R8.64+0x18] ;  /* 0x0000180a081c7981 */ /* 0x000f62000c1e9900 */
[----:B------:R-:W-:-:S05]  /*5ec0*/  IADD3 R13, PT, PT, R0, R7, RZ ;  /* 0x00000007000d7210 */ /* 0x000fca0007ffe0ff */
[----:B0-----:R-:W-:-:S04]  /*5ed0*/  IMAD.WIDE.U32 R10, R13, 0x4, R10 ;  /* 0x000000040d0a7825 */ /* 0x001fc800078e000a */
[C---:B--2---:R-:W-:Y:S02]  /*5ee0*/  FMUL R13, R5.reuse, R12 ;  /* 0x0000000c050d7220 */ /* 0x044fe40000400000 */
[----:B------:R-:W2:Y:S01]  /*5ef0*/  LDG.E.CONSTANT R12, desc[UR10][R8.64+0x1c] ;  /* 0x00001c0a080c7981 */ /* 0x000ea2000c1e9900 */
[----:B---3--:R-:W-:-:S03]  /*5f00*/  FMUL R15, R5, R15 ;  /* 0x0000000f050f7220 */ /* 0x008fc60000400000 */
[----:B------:R-:W-:Y:S01]  /*5f10*/  REDG.E.ADD.F32.FTZ.RN.STRONG.GPU desc[UR10][R10.64], R13 ;  /* 0x0000000d0a0079a6 */ /* 0x000fe2000c12f30a */
[----:B----4-:R-:W-:-:S03]  /*5f20*/  FMUL R21, R5, R4 ;  /* 0x0000000405157220 */ /* 0x010fc60000400000 */
[----:B------:R-:W-:Y:S01]  /*5f30*/  REDG.E.ADD.F32.FTZ.RN.STRONG.GPU desc[UR10][R10.64+0x4], R15 ;  /* 0x0000040f0a0079a6 */ /* 0x000fe2000c12f30a */
[----:B-----5:R-:W-:-:S03]  /*5f40*/  FMUL R27, R5, R2 ;  /* 0x00000002051b7220 */ /* 0x020fc60000400000 */
[----:B------:R-:W-:Y:S01]  /*5f50*/  REDG.E.ADD.F32.FTZ.RN.STRONG.GPU desc[UR10][R10.64+0x8], R21 ;  /* 0x000008150a0079a6 */ /* 0x000fe2000c12f30a */
[----:B------:R-:W-:-:S03]  /*5f60*/  FMUL R29, R5, R14 ;  /* 0x0000000e051d7220 */ /* 0x000fc60000400000 */
[----:B------:R0:W-:Y:S04]  /*5f70*/  REDG.E.ADD.F32.FTZ.RN.STRONG.GPU desc[UR10][R10.64+0xc], R27 ;  /* 0x00000c1b0a0079a6 */ /* 0x0001e8000c12f30a */
[----:B------:R-:W3:Y:S01]  /*5f80*/  LDG.E.CONSTANT R2, desc[UR10][R8.64+0x20] ;  /* 0x0000200a08027981 */ /* 0x000ee2000c1e9900 */
[----:B------:R-:W-:-:S03]  /*5f90*/  FMUL R28, R5, R28 ;  /* 0x0000001c051c7220 */ /* 0x000fc60000400000 */
[----:B------:R-:W4:Y:S01]  /*5fa0*/  LDG.E.CONSTANT R4, desc[UR10][R8.64+0x24] ;  /* 0x0000240a08047981 */ /* 0x000f22000c1e9900 */
[----:B0-----:R-:W-:-:S03]  /*5fb0*/  FMUL R27, R5, R26 ;  /* 0x0000001a051b7220 */ /* 0x001fc60000400000 */
[----:B------:R-:W5:Y:S04]  /*5fc0*/  LDG.E.CONSTANT R14, desc[UR10][R8.64+0x28] ;  /* 0x0000280a080e7981 */ /* 0x000f68000c1e9900 */
[----:B------:R-:W-:Y:S04]  /*5fd0*/  REDG.E.ADD.F32.FTZ.RN.STRONG.GPU desc[UR10][R10.64+0x10], R29 ;  /* 0x0000101d0a0079a6 */ /* 0x000fe8000c12f30a */
[----:B------:R-:W5:Y:S04]  /*5fe0*/  LDG.E.CONSTANT R15, desc[UR10][R8.64+0x2c] ;  /* 0x00002c0a080f7981 */ /* 0x000f68000c1e9900 */
[----:B------:R-:W-:Y:S04]  /*5ff0*/  REDG.E.ADD.F32.FTZ.RN.STRONG.GPU desc[UR10][R10.64+0x14], R27 ;  /* 0x0000141b0a0079a6 */ /* 0x000fe8000c12f30a */
[----:B------:R-:W5:Y:S04]  /*6000*/  LDG.E.CONSTANT R26, desc[UR10][R8.64+0x30] ;  /* 0x0000300a081a7981 */ /* 0x000f68000c1e9900 */
[----:B------:R0:W-:Y:S04]  /*6010*/  REDG.E.ADD.F32.FTZ.RN.STRONG.GPU desc[UR10][R10.64+0x18], R28 ;  /* 0x0000181c0a0079a6 */ /* 0x0001e8000c12f30a */
[----:B------:R-:W5:Y:S04]  /*6020*/  LDG.E.CONSTANT R13, desc[UR10][R8.64+0x34] ;  /* 0x0000340a080d7981 */ /* 0x000f68000c1e9900 */
[----:B------:R-:W5:Y:S04]  /*6030*/  LDG.E.CONSTANT R21, desc[UR10][R8.64+0x3c] ;  /* 0x00003c0a08157981 */ /* 0x000f68000c1e9900 */
[----:B0-----:R-:W5:Y:S01]  /*6040*/  LDG.E.CONSTANT R28, desc[UR10][R8.64+0x38] ;  /* 0x0000380a081c7981 */ /* 0x001f62000c1e9900 */
[----:B------:R-:W-:Y:S01]  /*6050*/  ULOP3.LUT UR9, UR8, 0x7ffffff0, URZ, 0xc0, !UPT ;  /* 0x7ffffff008097892 */ /* 0x000fe2000f8ec0ff */
[----:B------:R-:W-:-:S05]  /*6060*/  IADD3 R7, PT, PT, R7, 0x10, RZ ;  /* 0x0000001007077810 */ /* 0x000fca0007ffe0ff */
[----:B------:R-:W-:Y:S01]  /*6070*/  ISETP.NE.AND P2, PT, R7, UR9, PT ;  /* 0x0000000907007c0c */ /* 0x000fe2000bf45270 */
[----:B--2---:R-:W-:-:S05]  /*6080*/  FMUL R12, R5, R12 ;  /* 0x0000000c050c7220 */ /* 0x004fca0000400000 */
[----:B------:R0:W-:Y:S01]  /*6090*/  REDG.E.ADD.F32.FTZ.RN.STRONG.GPU desc[UR10][R10.64+0x1c], R12 ;  /* 0x00001c0c0a0079a6 */ /* 0x0001e2000c12f30a */
[C---:B---3--:R-:W-:Y:S01]  /*60a0*/  FMUL R2, R5.reuse, R2 ;  /* 0x0000000205027220 */ /* 0x048fe20000400000 */
[----:B----4-:R-:W-:-:S04]  /*60b0*/  FMUL R4, R5, R4 ;  /* 0x0000000405047220 */ /* 0x010fc80000400000 */
[----:B------:R0:W-:Y:S01]  /*60c0*/  REDG.E.ADD.F32.FTZ.RN.STRONG.GPU desc[UR10][R10.64+0x20], R2 ;  /* 0x000020020a0079a6 */ /* 0x0001e2000c12f30a */
[----:B-----5:R-:W-:-:S03]  /*60d0*/  FMUL R29, R5, R14 ;  /* 0x0000000e051d7220 */ /* 0x020fc60000400000 */
[----:B------:R0:W-:Y:S04]  /*60e0*/  REDG.E.ADD.F32.FTZ.RN.STRONG.GPU desc[UR10][R10.64+0x24], R4 ;  /* 0x000024040a0079a6 */ /* 0x0001e8000c12f30a */
[----:B------:R0:W-:Y:S01]  /*60f0*/  REDG.E.ADD.F32.FTZ.RN.STRONG.GPU desc[UR10][R10.64+0x28], R29 ;  /* 0x0000281d0a0079a6 */ /* 0x0001e2000c12f30a */
[----:B------:R-:W-:-:S05]  /*6100*/  FMUL R15, R5, R15 ;  /* 0x0000000f050f7220 */ /* 0x000fca0000400000 */
[----:B------:R0:W-:Y:S01]  /*6110*/  REDG.E.ADD.F32.FTZ.RN.STRONG.GPU desc[UR10][R10.64+0x2c], R15 ;  /* 0x00002c0f0a0079a6 */ /* 0x0001e2000c12f30a */
[----:B------:R-:W-:-:S05]  /*6120*/  FMUL R27, R5, R26 ;  /* 0x0000001a051b7220 */ /* 0x000fca0000400000 */
[----:B------:R0:W-:Y:S01]  /*6130*/  REDG.E.ADD.F32.FTZ.RN.STRONG.GPU desc[UR10][R10.64+0x30], R27 ;  /* 0x0000301b0a0079a6 */ /* 0x0001e2000c12f30a */
[C---:B------:R-:W-:Y:S01]  /*6140*/  FMUL R13, R5.reuse, R13 ;  /* 0x0000000d050d7220 */ /* 0x040fe20000400000 */
[----:B------:R-:W-:-:S04]  /*6150*/  FMUL R21, R5, R21 ;  /* 0x0000001505157220 */ /* 0x000fc80000400000 */
[----:B------:R0:W-:Y:S01]  /*6160*/  REDG.E.ADD.F32.FTZ.RN.STRONG.GPU desc[UR10][R10.64+0x34], R13 ;  /* 0x0000340d0a0079a6 */ /* 0x0001e2000c12f30a */
[----:B------:R-:W-:-:S05]  /*6170*/  FMUL R9, R5, R28 ;  /* 0x0000001c05097220 */ /* 0x000fca0000400000 */
[----:B------:R0:W-:Y:S04]  /*6180*/  REDG.E.ADD.F32.FTZ.RN.STRONG.GPU desc[UR10][R10.64+0x38], R9 ;  /* 0x000038090a0079a6 */ /* 0x0001e8000c12f30a */
[----:B------:R0:W-:Y:S01]  /*6190*/  REDG.E.ADD.F32.FTZ.RN.STRONG.GPU desc[UR10][R10.64+0x3c], R21 ;  /* 0x00003c150a0079a6 */ /* 0x0001e2000c12f30a */
[----:B------:R-:W-:Y:S05]  /*61a0*/  @P2 BRA `(.L_x_81) ;  /* 0xfffffffc00202947 */ /* 0x000fea000383ffff */
[----:B------:R-:W-:-:S07]  /*61b0*/  MOV R7, UR9 ;  /* 0x0000000900077c02 */ /* 0x000fce0008000f00 */
.L_x_80:
[----:B------:R-:W-:Y:S05]  /*61c0*/  BRA.U !UP0, `(.L_x_82) ;  /* 0x0000000508607547 */ /* 0x000fea000b800000 */
[----:B------:R-:W-:Y:S02]  /*61d0*/  UIADD3 UR9, UPT, UPT, UR6, -0x1, URZ ;  /* 0xffffffff06097890 */ /* 0x000fe4000fffe0ff */
[----:B------:R-:W-:Y:S02]  /*61e0*/  UISETP.NE.AND UP2, UPT, UR7, URZ, UPT ;  /* 0x000000ff0700728c */ /* 0x000fe4000bf45270 */
[----:B------:R-:W-:-:S09]  /*61f0*/  UISETP.GE.U32.AND UP1, UPT, UR9, 0x7, UPT ;  /* 0x000000070900788c */ /* 0x000fd2000bf26070 */
[----:B------:R-:W-:Y:S05]  /*6200*/  BRA.U !UP1, `(.L_x_83) ;  /* 0x0000000109887547 */ /* 0x000fea000b800000 */
[----:B0-----:R-:W-:Y:S01]  /*6210*/  IMAD.WIDE.U32 R10, R7, 0x4, R24 ;  /* 0x00000004070a7825 */ /* 0x001fe200078e0018 */
[----:B------:R-:W0:Y:S04]  /*6220*/  LDC.64 R8, c[0x0][0x3a8] ;  /* 0x0000ea00ff087b82 */ /* 0x000e280000000a00 */
[----:B------:R-:W2:Y:S04]  /*6230*/  LDG.E.CONSTANT R21, desc[UR10][R10.64] ;  /* 0x0000000a0a157981 */ /* 0x000ea8000c1e9900 */
[----:B------:R-:W3:Y:S04]  /*6240*/  LDG.E.CONSTANT R4, desc[UR10][R10.64+0x4] ;  /* 0x0000040a0a047981 */ /* 0x000ee8000c1e9900 */
[----:B------:R-:W4:Y:S04]  /*6250*/  LDG.E.CONSTANT R28, desc[UR10][R10.64+0x8] ;  /* 0x0000080a0a1c7981 */ /* 0x000f28000c1e9900 */
[----:B------:R-:W5:Y:S04]  /*6260*/  LDG.E.CONSTANT R26, desc[UR10][R10.64+0xc] ;  /* 0x00000c0a0a1a7981 */ /* 0x000f68000c1e9900 */
[----:B------:R-:W4:Y:S04]  /*6270*/  LDG.E.CONSTANT R2, desc[UR10][R10.64+0x10] ;  /* 0x0000100a0a027981 */ /* 0x000f28000c1e9900 */
[----:B------:R-:W5:Y:S04]  /*6280*/  LDG.E.CONSTANT R14, desc[UR10][R10.64+0x14] ;  /* 0x0000140a0a0e7981 */ /* 0x000f68000c1e9900 */
[----:B------:R-:W5:Y:S04]  /*6290*/  LDG.E.CONSTANT R12, desc[UR10][R10.64+0x18] ;  /* 0x0000180a0a0c7981 */ /* 0x000f68000c1e9900 */
[----:B------:R3:W5:Y:S01]  /*62a0*/  LDG.E.CONSTANT R13, desc[UR10][R10.64+0x1c] ;  /* 0x00001c0a0a0d7981 */ /* 0x000762000c1e9900 */
[----:B------:R-:W-:-:S05]  /*62b0*/  IADD3 R15, PT, PT, R0, R7, RZ ;  /* 0x00000007000f7210 */ /* 0x000fca0007ffe0ff */
[----:B0-----:R-:W-:Y:S01]  /*62c0*/  IMAD.WIDE.U32 R8, R15, 0x4, R8 ;  /* 0x000000040f087825 */ /* 0x001fe200078e0008 */
[----:B------:R-:W-:-:S04]  /*62d0*/  IADD3 R15, P2, PT, R0, R7, RZ ;  /* 0x00000007000f7210 */ /* 0x000fc80007f5e0ff */
[----:B------:R-:W-:Y:S01]  /*62e0*/  IADD3.X R27, PT, PT, RZ, R3, RZ, P2, !PT ;  /* 0x00000003ff1b7210 */ /* 0x000fe200017fe4ff */
[----:B--2---:R-:W-:-:S05]  /*62f0*/  FMUL R21, R5, R21 ;  /* 0x0000001505157220 */ /* 0x004fca0000400000 */
[----:B------:R0:W-:Y:S01]  /*6300*/  REDG.E.ADD.F32.FTZ.RN.STRONG.GPU desc[UR10][R8.64], R21 ;  /* 0x00000015080079a6 */ /* 0x0001e2000c12f30a */
[C---:B---3--:R-:W-:Y:S01]  /*6310*/  FMUL R11, R5.reuse, R4 ;  /* 0x00000004050b7220 */ /* 0x048fe20000400000 */
[----:B0-----:R-:W0:Y:S01]  /*6320*/  LDC.64 R8, c[0x0][0x3a8] ;  /* 0x0000ea00ff087b82 */ /* 0x001e220000000a00 */
[C---:B----4-:R-:W-:Y:S01]  /*6330*/  FMUL R21, R5.reuse, R2 ;  /* 0x0000000205157220 */ /* 0x050fe20000400000 */
[C---:B-----5:R-:W-:Y:S01]  /*6340*/  FMUL R29, R5.reuse, R14 ;  /* 0x0000000e051d7220 */ /* 0x060fe20000400000 */
[C---:B------:R-:W-:Y:S01]  /*6350*/  FMUL R12, R5.reuse, R12 ;  /* 0x0000000c050c7220 */ /* 0x040fe20000400000 */
[----:B------:R-:W-:Y:S01]  /*6360*/  FMUL R13, R5, R13 ;  /* 0x0000000d050d7220 */ /* 0x000fe20000400000 */
[----:B0-----:R-:W-:-:S04]  /*6370*/  LEA R8, P4, R15, R8, 0x2 ;  /* 0x000000080f087211 */ /* 0x001fc800078810ff */
[----:B------:R-:W-:Y:S01]  /*6380*/  LEA.HI.X R9, R15, R9, R27, 0x2, P4 ;  /* 0x000000090f097211 */ /* 0x000fe200020f141b */
[C---:B------:R-:W-:Y:S01]  /*6390*/  FMUL R15, R5.reuse, R28 ;  /* 0x0000001c050f7220 */ /* 0x040fe20000400000 */
[----:B------:R-:W-:-:S03]  /*63a0*/  FMUL R27, R5, R26 ;  /* 0x0000001a051b7220 */ /* 0x000fc60000400000 */
[----:B------:R1:W-:Y:S04]  /*63b0*/  REDG.E.ADD.F32.FTZ.RN.STRONG.GPU desc[UR10][R8.64+0x4], R11 ;  /* 0x0000040b080079a6 */ /* 0x0003e8000c12f30a */
[----:B------:R1:W-:Y:S04]  /*63c0*/  REDG.E.ADD.F32.FTZ.RN.STRONG.GPU desc[UR10][R8.64+0x8], R15 ;  /* 0x0000080f080079a6 */ /* 0x0003e8000c12f30a */
[----:B------:R1:W-:Y:S04]  /*63d0*/  REDG.E.ADD.F32.FTZ.RN.STRONG.GPU desc[UR10][R8.64+0xc], R27 ;  /* 0x00000c1b080079a6 */ /* 0x0003e8000c12f30a */
[----:B------:R1:W-:Y:S04]  /*63e0*/  REDG.E.ADD.F32.FTZ.RN.STRONG.GPU desc[UR10][R8.64+0x10], R21 ;  /* 0x00001015080079a6 */ /* 0x0003e8000c12f30a */
[----:B------:R1:W-:Y:S04]  /*63f0*/  REDG.E.ADD.F32.FTZ.RN.STRONG.GPU desc[UR10][R8.64+0x14], R29 ;  /* 0x0000141d080079a6 */ /* 0x0003e8000c12f30a */
[----:B------:R1:W-:Y:S04]  /*6400*/  REDG.E.ADD.F32.FTZ.RN.STRONG.GPU desc[UR10][R8.64+0x18], R12 ;  /* 0x0000180c080079a6 */ /* 0x0003e8000c12f30a */
[----:B------:R1:W-:Y:S01]  /*6410*/  REDG.E.ADD.F32.FTZ.RN.STRONG.GPU desc[UR10][R8.64+0x1c], R13 ;  /* 0x00001c0d080079a6 */ /* 0x0003e2000c12f30a */
[----:B------:R-:W-:-:S07]  /*6420*/  IADD3 R7, PT, PT, R7, 0x8, RZ ;  /* 0x0000000807077810 */ /* 0x000fce0007ffe0ff */
.L_x_83:
[----:B------:R-:W-:Y:S05]  /*6430*/  BRA.U !UP2, `(.L_x_82) ;  /* 0x000000010ac47547 */ /* 0x000fea000b800000 */
[----:B------:R-:W-:Y:S02]  /*6440*/  UIADD3 UR9, UPT, UPT, UR7, -0x1, URZ ;  /* 0xffffffff07097890 */ /* 0x000fe4000fffe0ff */
[----:B------:R-:W-:Y:S02]  /*6450*/  UISETP.NE.AND UP2, UPT, UR5, URZ, UPT ;  /* 0x000000ff0500728c */ /* 0x000fe4000bf45270 */
[----:B------:R-:W-:-:S09]  /*6460*/  UISETP.GE.U32.AND UP1, UPT, UR9, 0x3, UPT ;  /* 0x000000030900788c */ /* 0x000fd2000bf26070 */
[----:B------:R-:W-:Y:S05]  /*6470*/  BRA.U !UP1, `(.L_x_84) ;  /* 0x0000000109587547 */ /* 0x000fea000b800000 */
[----:B01----:R-:W-:Y:S01]  /*6480*/  IMAD.WIDE.U32 R12, R7, 0x4, R24 ;  /* 0x00000004070c7825 */ /* 0x003fe200078e0018 */
[----:B------:R-:W0:Y:S04]  /*6490*/  LDC.64 R8, c[0x0][0x3a8] ;  /* 0x0000ea00ff087b82 */ /* 0x000e280000000a00 */
[----:B------:R-:W2:Y:S04]  /*64a0*/  LDG.E.CONSTANT R2, desc[UR10][R12.64] ;  /* 0x0000000a0c027981 */ /* 0x000ea8000c1e9900 */
[----:B------:R-:W3:Y:S01]  /*64b0*/  LDG.E.CONSTANT R14, desc[UR10][R12.64+0x4] ;  /* 0x0000040a0c0e7981 */ /* 0x000ee2000c1e9900 */
[----:B------:R-:W1:Y:S03]  /*64c0*/  LDC.64 R10, c[0x0][0x3a8] ;  /* 0x0000ea00ff0a7b82 */ /* 0x000e660000000a00 */
[----:B------:R-:W4:Y:S04]  /*64d0*/  LDG.E.CONSTANT R4, desc[UR10][R12.64+0x8] ;  /* 0x0000080a0c047981 */ /* 0x000f28000c1e9900 */
[----:B------:R4:W5:Y:S01]  /*64e0*/  LDG.E.CONSTANT R26, desc[UR10][R12.64+0xc] ;  /* 0x00000c0a0c1a7981 */ /* 0x000962000c1e9900 */
[----:B------:R-:W-:-:S02]  /*64f0*/  IADD3 R15, P2, PT, R0, R7, RZ ;  /* 0x00000007000f7210 */ /* 0x000fc40007f5e0ff */
[----:B------:R-:W-:Y:S02]  /*6500*/  IADD3 R21, PT, PT, R0, R7, RZ ;  /* 0x0000000700157210 */ /* 0x000fe40007ffe0ff */
[----:B------:R-:W-:Y:S02]  /*6510*/  IADD3.X R28, PT, PT, RZ, R3, RZ, P2, !PT ;  /* 0x00000003ff1c7210 */ /* 0x000fe400017fe4ff */
[----:B0-----:R-:W-:-:S04]  /*6520*/  LEA R8, P4, R15, R8, 0x2 ;  /* 0x000000080f087211 */ /* 0x001fc800078810ff */
[----:B------:R-:W-:Y:S01]  /*6530*/  LEA.HI.X R9, R15, R9, R28, 0x2, P4 ;  /* 0x000000090f097211 */ /* 0x000fe200020f141c */
[----:B-1----:R-:W-:-:S04]  /*6540*/  IMAD.WIDE.U32 R10, R21, 0x4, R10 ;  /* 0x00000004150a7825 */ /* 0x002fc800078e000a */
[C---:B--2---:R-:W-:Y:S01]  /*6550*/  FMUL R21, R5.reuse, R2 ;  /* 0x0000000205157220 */ /* 0x044fe20000400000 */
[----:B---3--:R-:W-:-:S04]  /*6560*/  FMUL R15, R5, R14 ;  /* 0x0000000e050f7220 */ /* 0x008fc80000400000 */
[----:B------:R2:W-:Y:S01]  /*6570*/  REDG.E.ADD.F32.FTZ.RN.STRONG.GPU desc[UR10][R10.64], R21 ;  /* 0x000000150a0079a6 */ /* 0x0005e2000c12f30a */
[----:B----4-:R-:W-:-:S03]  /*6580*/  FMUL R13, R5, R4 ;  /* 0x00000004050d7220 */ /* 0x010fc60000400000 */
[----:B------:R2:W-:Y:S01]  /*6590*/  REDG.E.ADD.F32.FTZ.RN.STRONG.GPU desc[UR10][R8.64+0x4], R15 ;  /* 0x0000040f080079a6 */ /* 0x0005e2000c12f30a */
[----:B-----5:R-:W-:-:S03]  /*65a0*/  FMUL R27, R5, R26 ;  /* 0x0000001a051b7220 */ /* 0x020fc60000400000 */
[----:B------:R2:W-:Y:S04]  /*65b0*/  REDG.E.ADD.F32.FTZ.RN.STRONG.GPU desc[UR10][R8.64+0x8], R13 ;  /* 0x0000080d080079a6 */ /* 0x0005e8000c12f30a */
[----:B------:R2:W-:Y:S01]  /*65c0*/  REDG.E.ADD.F32.FTZ.RN.STRONG.GPU desc[UR10][R8.64+0xc], R27 ;  /* 0x00000c1b080079a6 */ /* 0x0005e2000c12f30a */
[----:B------:R-:W-:-:S07]  /*65d0*/  IADD3 R7, PT, PT, R7, 0x4, RZ ;  /* 0x0000000407077810 */ /* 0x000fce0007ffe0ff */
.L_x_84:
[----:B------:R-:W-:Y:S05]  /*65e0*/  BRA.U !UP2, `(.L_x_82) ;  /* 0x000000010a587547 */ /* 0x000fea000b800000 */
[----:B012---:R-:W-:Y:S01]  /*65f0*/  IMAD.WIDE.U32 R8, R7, 0x4, R24 ;  /* 0x0000000407087825 */ /* 0x007fe200078e0018 */
[----:B------:R-:W0:Y:S04]  /*6600*/  LDC.64 R10, c[0x0][0x3a8] ;  /* 0x0000ea00ff0a7b82 */ /* 0x000e280000000a00 */
[----:B------:R-:W2:Y:S01]  /*6610*/  LDG.E.CONSTANT R2, desc[UR10][R8.64] ;  /* 0x0000000a08027981 */ /* 0x000ea2000c1e9900 */
[----:B------:R-:W-:-:S05]  /*6620*/  IADD3 R13, PT, PT, R0, R7, RZ ;  /* 0x00000007000d7210 */ /* 0x000fca0007ffe0ff */
[----:B0-----:R-:W-:-:S04]  /*6630*/  IMAD.WIDE.U32 R10, R13, 0x4, R10 ;  /* 0x000000040d0a7825 */ /* 0x001fc800078e000a */
[----:B--2---:R-:W-:-:S05]  /*6640*/  FMUL R13, R5, R2 ;  /* 0x00000002050d7220 */ /* 0x004fca0000400000 */
[----:B------:R3:W-:Y:S01]  /*6650*/  REDG.E.ADD.F32.FTZ.RN.STRONG.GPU desc[UR10][R10.64], R13 ;  /* 0x0000000d0a0079a6 */ /* 0x0007e2000c12f30a */
[----:B------:R-:W-:-:S09]  /*6660*/  UISETP.NE.AND UP1, UPT, UR5, 0x1, UPT ;  /* 0x000000010500788c */ /* 0x000fd2000bf25270 */
[----:B------:R-:W-:Y:S05]  /*6670*/  BRA.U !UP1, `(.L_x_82) ;  /* 0x0000000109347547 */ /* 0x000fea000b800000 */
[----:B------:R-:W2:Y:S01]  /*6680*/  LDG.E.CONSTANT R2, desc[UR10][R8.64+0x4] ;  /* 0x0000040a08027981 */ /* 0x000ea2000c1e9900 */
[----:B---3--:R-:W0:Y:S01]  /*6690*/  LDC.64 R10, c[0x0][0x3a8] ;  /* 0x0000ea00ff0a7b82 */ /* 0x008e220000000a00 */
[----:B------:R-:W-:-:S04]  /*66a0*/  IADD3 R7, P2, PT, R0, R7, RZ ;  /* 0x0000000700077210 */ /* 0x000fc80007f5e0ff */
[----:B------:R-:W-:Y:S02]  /*66b0*/  IADD3.X R4, PT, PT, RZ, R3, RZ, P2, !PT ;  /* 0x00000003ff047210 */ /* 0x000fe400017fe4ff */
[----:B0-----:R-:W-:-:S04]  /*66c0*/  LEA R10, P2, R7, R10, 0x2 ;  /* 0x0000000a070a7211 */ /* 0x001fc800078410ff */
[----:B------:R-:W-:Y:S01]  /*66d0*/  LEA.HI.X R11, R7, R11, R4, 0x2, P2 ;  /* 0x0000000b070b7211 */ /* 0x000fe200010f1404 */
[----:B--2---:R-:W-:-:S05]  /*66e0*/  FMUL R7, R5, R2 ;  /* 0x0000000205077220 */ /* 0x004fca0000400000 */
[----:B------:R4:W-:Y:S01]  /*66f0*/  REDG.E.ADD.F32.FTZ.RN.STRONG.GPU desc[UR10][R10.64+0x4], R7 ;  /* 0x000004070a0079a6 */ /* 0x0009e2000c12f30a */
[----:B------:R-:W-:-:S09]  /*6700*/  UISETP.NE.AND UP1, UPT, UR5, 0x2, UPT ;  /* 0x000000020500788c */ /* 0x000fd2000bf25270 */
[----:B------:R-:W-:Y:S05]  /*6710*/  BRA.U !UP1, `(.L_x_82) ;  /* 0x00000001090c7547 */ /* 0x000fea000b800000 */
[----:B------:R-:W2:Y:S02]  /*6720*/  LDG.E.CONSTANT R8, desc[UR10][R8.64+0x8] ;  /* 0x0000080a08087981 */ /* 0x000ea4000c1e9900 */
[----:B--2---:R-:W-:-:S05]  /*6730*/  FMUL R5, R5, R8 ;  /* 0x0000000805057220 */ /* 0x004fca0000400000 */
[----:B------:R0:W-:Y:S02]  /*6740*/  REDG.E.ADD.F32.FTZ.RN.STRONG.GPU desc[UR10][R10.64+0x8], R5 ;  /* 0x000008050a0079a6 */ /* 0x0001e4000c12f30a */
.L_x_82:
[----:B----4-:R-:W-:Y:S01]  /*6750*/  MOV R7, RZ ;  /* 0x000000ff00077202 */ /* 0x010fe20000000f00 */
[----:B------:R-:W-:Y:S06]  /*6760*/  @!P1 BRA `(.L_x_85) ;  /* 0x0000000000e89947 */ /* 0x000fec0003800000 */
[----:B------:R-:W-:-:S07]  /*6770*/  HFMA2 R7, -RZ, RZ, 0, 0 ;  /* 0x00000000ff077431 */ /* 0x000fce00000001ff */
.L_x_86:
[----:B0---4-:R-:W-:Y:S01]  /*6780*/  IMAD.WIDE.U32 R4, R7, 0x4, R22 ;  /* 0x0000000407047825 */ /* 0x011fe200078e0016 */
[----:B-12---:R-:W0:Y:S04]  /*6790*/  LDC.64 R8, c[0x0][0x3b0] ;  /* 0x0000ec00ff087b82 */ /* 0x006e280000000a00 */
[----:B---3--:R-:W2:Y:S04]  /*67a0*/  LDG.E.CONSTANT R13, desc[UR10][R4.64] ;  /* 0x0000000a040d7981 */ /* 0x008ea8000c1e9900 */
[----:B------:R-:W3:Y:S04]  /*67b0*/  LDG.E.CONSTANT R15, desc[UR10][R4.64+0x4] ;  /* 0x0000040a040f7981 */ /* 0x000ee8000c1e9900 */
[----:B------:R-:W4:Y:S04]  /*67c0*/  LDG.E.CONSTANT R21, desc[UR10][R4.64+0x8] ;  /* 0x0000080a04157981 */ /* 0x000f28000c1e9900 */
[----:B------:R-:W5:Y:S04]  /*67d0*/  LDG.E.CONSTANT R27, desc[UR10][R4.64+0xc] ;  /* 0x00000c0a041b7981 */ /* 0x000f68000c1e9900 */
[----:B------:R-:W5:Y:S04]  /*67e0*/  LDG.E.CONSTANT R29, desc[UR10][R4.64+0x10] ;  /* 0x0000100a041d7981 */ /* 0x000f68000c1e9900 */
[----:B------:R-:W5:Y:S01]  /*67f0*/  LDG.E.CONSTANT R2, desc[UR10][R4.64+0x14] ;  /* 0x0000140a04027981 */ /* 0x000f62000c1e9900 */
[----:B------:R-:W-:-:S05]  /*6800*/  IADD3 R11, PT, PT, R0, R7, RZ ;  /* 0x00000007000b7210 */ /* 0x000fca0007ffe0ff */
[----:B0-----:R-:W-:Y:S02]  /*6810*/  IMAD.WIDE.U32 R8, R11, 0x4, R8 ;  /* 0x000000040b087825 */ /* 0x001fe400078e0008 */
[----:B------:R-:W5:Y:S02]  /*6820*/  LDG.E.CONSTANT R11, desc[UR10][R4.64+0x20] ;  /* 0x0000200a040b7981 */ /* 0x000f64000c1e9900 */
[-C--:B--2---:R-:W-:Y:S02]  /*6830*/  FMUL R10, R13, R6.reuse ;  /* 0x000000060d0a7220 */ /* 0x084fe40000400000 */
[----:B------:R-:W2:Y:S01]  /*6840*/  LDG.E.CONSTANT R13, desc[UR10][R4.64+0x24] ;  /* 0x0000240a040d7981 */ /* 0x000ea2000c1e9900 */
[----:B---3--:R-:W-:-:S03]  /*6850*/  FMUL R12, R15, R6 ;  /* 0x000000060f0c7220 */ /* 0x008fc60000400000 */
[----:B------:R-:W-:Y:S01]  /*6860*/  REDG.E.ADD.F32.FTZ.RN.STRONG.GPU desc[UR10][R8.64], R10 ;  /* 0x0000000a080079a6 */ /* 0x000fe2000c12f30a */
[----:B----4-:R-:W-:-:S03]  /*6870*/  FMUL R14, R21, R6 ;  /* 0x00000006150e7220 */ /* 0x010fc60000400000 */
[----:B------:R-:W3:Y:S01]  /*6880*/  LDG.E.CONSTANT R21, desc[UR10][R4.64+0x18] ;  /* 0x0000180a04157981 */ /* 0x000ee2000c1e9900 */
[----:B-----5:R-:W-:-:S03]  /*6890*/  FMUL R26, R27, R6 ;  /* 0x000000061b1a7220 */ /* 0x020fc60000400000 */
[----:B------:R0:W-:Y:S01]  /*68a0*/  REDG.E.ADD.F32.FTZ.RN.STRONG.GPU desc[UR10][R8.64+0x4], R12 ;  /* 0x0000040c080079a6 */ /* 0x0001e2000c12f30a */
[----:B------:R-:W-:-:S03]  /*68b0*/  FMUL R28, R29, R6 ;  /* 0x000000061d1c7220 */ /* 0x000fc60000400000 */
[----:B------:R-:W4:Y:S01]  /*68c0*/  LDG.E.CONSTANT R15, desc[UR10][R4.64+0x1c] ;  /* 0x00001c0a040f7981 */ /* 0x000f22000c1e9900 */
[----:B------:R-:W-:-:S03]  /*68d0*/  FMUL R29, R2, R6 ;  /* 0x00000006021d7220 */ /* 0x000fc60000400000 */
[----:B------:R-:W-:Y:S04]  /*68e0*/  REDG.E.ADD.F32.FTZ.RN.STRONG.GPU desc[UR10][R8.64+0x8], R14 ;  /* 0x0000080e080079a6 */ /* 0x000fe8000c12f30a */
[----:B------:R-:W-:Y:S04]  /*68f0*/  REDG.E.ADD.F32.FTZ.RN.STRONG.GPU desc[UR10][R8.64+0xc], R26 ;  /* 0x00000c1a080079a6 */ /* 0x000fe8000c12f30a */
[----:B------:R-:W5:Y:S04]  /*6900*/  LDG.E.CONSTANT R27, desc[UR10][R4.64+0x28] ;  /* 0x0000280a041b7981 */ /* 0x000f68000c1e9900 */
[----:B------:R-:W-:Y:S04]  /*6910*/  REDG.E.ADD.F32.FTZ.RN.STRONG.GPU desc[UR10][R8.64+0x10], R28 ;  /* 0x0000101c080079a6 */ /* 0x000fe8000c12f30a */
[----:B------:R1:W-:Y:S04]  /*6920*/  REDG.E.ADD.F32.FTZ.RN.STRONG.GPU desc[UR10][R8.64+0x14], R29 ;  /* 0x0000141d080079a6 */ /* 0x0003e8000c12f30a */
[----:B0-----:R-:W5:Y:S04]  /*6930*/  LDG.E.CONSTANT R12, desc[UR10][R4.64+0x2c] ;  /* 0x00002c0a040c7981 */ /* 0x001f68000c1e9900 */
[----:B------:R-:W5:Y:S04]  /*6940*/  LDG.E.CONSTANT R10, desc[UR10][R4.64+0x34] ;  /* 0x0000340a040a7981 */ /* 0x000f68000c1e9900 */
[----:B-1----:R-:W5:Y:S04]  /*6950*/  LDG.E.CONSTANT R29, desc[UR10][R4.64+0x30] ;  /* 0x0000300a041d7981 */ /* 0x002f68000c1e9900 */
[----:B------:R-:W5:Y:S04]  /*6960*/  LDG.E.CONSTANT R2, desc[UR10][R4.64+0x38] ;  /* 0x0000380a04027981 */ /* 0x000f68000c1e9900 */
[----:B------:R0:W5:Y:S01]  /*6970*/  LDG.E.CONSTANT R14, desc[UR10][R4.64+0x3c] ;  /* 0x00003c0a040e7981 */ /* 0x000162000c1e9900 */
[----:B------:R-:W-:Y:S01]  /*6980*/  ULOP3.LUT UR9, UR8, 0x7ffffff0, URZ, 0xc0, !UPT ;  /* 0x7ffffff008097892 */ /* 0x000fe2000f8ec0ff */
[----:B------:R-:W-:-:S02]  /*6990*/  VIADD R7, R7, 0x10 ;  /* 0x0000001007077836 */ /* 0x000fc40000000000 */
[----:B------:R-:W-:-:S03]  /*69a0*/  FMUL R11, R11, R6 ;  /* 0x000000060b0b7220 */ /* 0x000fc60000400000 */
[----:B------:R-:W-:Y:S01]  /*69b0*/  ISETP.NE.AND P1, PT, R7, UR9, PT ;  /* 0x0000000907007c0c */ /* 0x000fe2000bf25270 */
[-C--:B--2---:R-:W-:Y:S01]  /*69c0*/  FMUL R13, R13, R6.reuse ;  /* 0x000000060d0d7220 */ /* 0x084fe20000400000 */
[----:B---3--:R-:W-:-:S05]  /*69d0*/  FMUL R21, R21, R6 ;  /* 0x0000000615157220 */ /* 0x008fca0000400000 */
[----:B------:R1:W-:Y:S01]  /*69e0*/  REDG.E.ADD.F32.FTZ.RN.STRONG.GPU desc[UR10][R8.64+0x18], R21 ;  /* 0x00001815080079a6 */ /* 0x0003e2000c12f30a */
[----:B----4-:R-:W-:-:S05]  /*69f0*/  FMUL R15, R15, R6 ;  /* 0x000000060f0f7220 */ /* 0x010fca0000400000 */
[----:B------:R4:W-:Y:S04]  /*6a00*/  REDG.E.ADD.F32.FTZ.RN.STRONG.GPU desc[UR10][R8.64+0x1c], R15 ;  /* 0x00001c0f080079a6 */ /* 0x0009e8000c12f30a */
[----:B------:R4:W-:Y:S01]  /*6a10*/  REDG.E.ADD.F32.FTZ.RN.STRONG.GPU desc[UR10][R8.64+0x20], R11 ;  /* 0x0000200b080079a6 */ /* 0x0009e2000c12f30a */
[----:B-----5:R-:W-:-:S03]  /*6a20*/  FMUL R27, R27, R6 ;  /* 0x000000061b1b7220 */ /* 0x020fc60000400000 */
[----:B------:R4:W-:Y:S04]  /*6a30*/  REDG.E.ADD.F32.FTZ.RN.STRONG.GPU desc[UR10][R8.64+0x24], R13 ;  /* 0x0000240d080079a6 */ /* 0x0009e8000c12f30a */
[----:B------:R4:W-:Y:S01]  /*6a40*/  REDG.E.ADD.F32.FTZ.RN.STRONG.GPU desc[UR10][R8.64+0x28], R27 ;  /* 0x0000281b080079a6 */ /* 0x0009e2000c12f30a */
[-C--:B0-----:R-:W-:Y:S01]  /*6a50*/  FMUL R5, R12, R6.reuse ;  /* 0x000000060c057220 */ /* 0x081fe20000400000 */
[----:B-1----:R-:W-:-:S04]  /*6a60*/  FMUL R21, R10, R6 ;  /* 0x000000060a157220 */ /* 0x002fc80000400000 */
[----:B------:R4:W-:Y:S01]  /*6a70*/  REDG.E.ADD.F32.FTZ.RN.STRONG.GPU desc[UR10][R8.64+0x2c], R5 ;  /* 0x00002c05080079a6 */ /* 0x0009e2000c12f30a */
[-C--:B------:R-:W-:Y:S01]  /*6a80*/  FMUL R29, R29, R6.reuse ;  /* 0x000000061d1d7220 */ /* 0x080fe20000400000 */
[----:B------:R-:W-:-:S04]  /*6a90*/  FMUL R2, R2, R6 ;  /* 0x0000000602027220 */ /* 0x000fc80000400000 */
[----:B------:R4:W-:Y:S01]  /*6aa0*/  REDG.E.ADD.F32.FTZ.RN.STRONG.GPU desc[UR10][R8.64+0x30], R29 ;  /* 0x0000301d080079a6 */ /* 0x0009e2000c12f30a */
[----:B------:R-:W-:-:S03]  /*6ab0*/  FMUL R14, R14, R6 ;  /* 0x000000060e0e7220 */ /* 0x000fc60000400000 */
[----:B------:R4:W-:Y:S04]  /*6ac0*/  REDG.E.ADD.F32.FTZ.RN.STRONG.GPU desc[UR10][R8.64+0x34], R21 ;  /* 0x00003415080079a6 */ /* 0x0009e8000c12f30a */
[----:B------:R4:W-:Y:S04]  /*6ad0*/  REDG.E.ADD.F32.FTZ.RN.STRONG.GPU desc[UR10][R8.64+0x38], R2 ;  /* 0x00003802080079a6 */ /* 0x0009e8000c12f30a */
[----:B------:R4:W-:Y:S01]  /*6ae0*/  REDG.E.ADD.F32.FTZ.RN.STRONG.GPU desc[UR10][R8.64+0x3c], R14 ;  /* 0x00003c0e080079a6 */ /* 0x0009e2000c12f30a */
[----:B------:R-:W-:Y:S05]  /*6af0*/  @P1 BRA `(.L_x_86) ;  /* 0xfffffffc00201947 */ /* 0x000fea000383ffff */
[----:B------:R-:W-:-:S07]  /*6b00*/  MOV R7, UR9 ;  /* 0x0000000900077c02 */ /* 0x000fce0008000f00 */
.L_x_85:
[----:B------:R-:W-:Y:S05]  /*6b10*/  BRA.U !UP0, `(.L_x_74) ;  /* 0x0000000508607547 */ /* 0x000fea000b800000 */
[----:B------:R-:W-:Y:S02]  /*6b20*/  UIADD3 UR9, UPT, UPT, UR6, -0x1, URZ ;  /* 0xffffffff06097890 */ /* 0x000fe4000fffe0ff */
[----:B------:R-:W-:Y:S02]  /*6b30*/  UISETP.NE.AND UP1, UPT, UR7, URZ, UPT ;  /* 0x000000ff0700728c */ /* 0x000fe4000bf25270 */
[----:B------:R-:W-:-:S09]  /*6b40*/  UISETP.GE.U32.AND UP0, UPT, UR9, 0x7, UPT ;  /* 0x000000070900788c */ /* 0x000fd2000bf06070 */
[----:B------:R-:W-:Y:S05]  /*6b50*/  BRA.U !UP0, `(.L_x_87) ;  /* 0x0000000108887547 */ /* 0x000fea000b800000 */
[----:B0---4-:R-:W0:Y:S01]  /*6b60*/  LDC.64 R4, c[0x0][0x3b0] ;  /* 0x0000ec00ff047b82 */ /* 0x011e220000000a00 */
[CC--:B------:R-:W-:Y:S01]  /*6b70*/  IADD3 R2, P1, PT, R0.reuse, R7.reuse, RZ ;  /* 0x0000000700027210 */ /* 0x0c0fe20007f3e0ff */
[----:B-12---:R-:W-:Y:S01]  /*6b80*/  IMAD.WIDE.U32 R8, R7, 0x4, R22 ;  /* 0x0000000407087825 */ /* 0x006fe200078e0016 */
[----:B------:R-:W-:-:S05]  /*6b90*/  IADD3 R27, PT, PT, R0, R7, RZ ;  /* 0x00000007001b7210 */ /* 0x000fca0007ffe0ff */
[----:B---3--:R-:W1:Y:S01]  /*6ba0*/  LDC.64 R10, c[0x0][0x3b0] ;  /* 0x0000ec00ff0a7b82 */ /* 0x008e620000000a00 */
[----:B------:R-:W-:Y:S01]  /*6bb0*/  IADD3.X R12, PT, PT, RZ, R3, RZ, P1, !PT ;  /* 0x00000003ff0c7210 */ /* 0x000fe20000ffe4ff */
[----:B------:R-:W2:Y:S04]  /*6bc0*/  LDG.E.CONSTANT R15, desc[UR10][R8.64] ;  /* 0x0000000a080f7981 */ /* 0x000ea8000c1e9900 */
[----:B------:R-:W3:Y:S04]  /*6bd0*/  LDG.E.CONSTANT R21, desc[UR10][R8.64+0x4] ;  /* 0x0000040a08157981 */ /* 0x000ee8000c1e9900 */
[----:B------:R-:W4:Y:S04]  /*6be0*/  LDG.E.CONSTANT R13, desc[UR10][R8.64+0x8] ;  /* 0x0000080a080d7981 */ /* 0x000f28000c1e9900 */
[----:B------:R-:W5:Y:S01]  /*6bf0*/  LDG.E.CONSTANT R29, desc[UR10][R8.64+0x18] ;  /* 0x0000180a081d7981 */ /* 0x000f62000c1e9900 */
[----:B0-----:R-:W-:-:S03]  /*6c00*/  LEA R4, P2, R2, R4, 0x2 ;  /* 0x0000000402047211 */ /* 0x001fc600078410ff */
[----:B------:R-:W5:Y:S01]  /*6c10*/  LDG.E.CONSTANT R14, desc[UR10][R8.64+0x1c] ;  /* 0x00001c0a080e7981 */ /* 0x000f62000c1e9900 */
[----:B------:R-:W-:-:S03]  /*6c20*/  LEA.HI.X R5, R2, R5, R12, 0x2, P2 ;  /* 0x0000000502057211 */ /* 0x000fc600010f140c */
[----:B------:R-:W5:Y:S01]  /*6c30*/  LDG.E.CONSTANT R12, desc[UR10][R8.64+0xc] ;  /* 0x00000c0a080c7981 */ /* 0x000f62000c1e9900 */
[----:B-1----:R-:W-:-:S03]  /*6c40*/  IMAD.WIDE.U32 R10, R27, 0x4, R10 ;  /* 0x000000041b0a7825 */ /* 0x002fc600078e000a */
[----:B------:R-:W5:Y:S04]  /*6c50*/  LDG.E.CONSTANT R27, desc[UR10][R8.64+0x10] ;  /* 0x0000100a081b7981 */ /* 0x000f68000c1e9900 */
[----:B------:R0:W5:Y:S01]  /*6c60*/  LDG.E.CONSTANT R2, desc[UR10][R8.64+0x14] ;  /* 0x0000140a08027981 */ /* 0x000162000c1e9900 */
[-C--:B--2---:R-:W-:Y:S01]  /*6c70*/  FMUL R15, R15, R6.reuse ;  /* 0x000000060f0f7220 */ /* 0x084fe20000400000 */
[----:B---3--:R-:W-:-:S04]  /*6c80*/  FMUL R21, R21, R6 ;  /* 0x0000000615157220 */ /* 0x008fc80000400000 */
[----:B------:R1:W-:Y:S01]  /*6c90*/  REDG.E.ADD.F32.FTZ.RN.STRONG.GPU desc[UR10][R10.64], R15 ;  /* 0x0000000f0a0079a6 */ /* 0x0003e2000c12f30a */
[----:B----4-:R-:W-:-:S03]  /*6ca0*/  FMUL R13, R13, R6 ;  /* 0x000000060d0d7220 */ /* 0x010fc60000400000 */
[----:B------:R1:W-:Y:S01]  /*6cb0*/  REDG.E.ADD.F32.FTZ.RN.STRONG.GPU desc[UR10][R4.64+0x4], R21 ;  /* 0x00000415040079a6 */ /* 0x0003e2000c12f30a */
[----:B-----5:R-:W-:-:S03]  /*6cc0*/  FMUL R29, R29, R6 ;  /* 0x000000061d1d7220 */ /* 0x020fc60000400000 */
[----:B------:R1:W-:Y:S01]  /*6cd0*/  REDG.E.ADD.F32.FTZ.RN.STRONG.GPU desc[UR10][R4.64+0x8], R13 ;  /* 0x0000080d040079a6 */ /* 0x0003e2000c12f30a */
[-C--:B0-----:R-:W-:Y:S01]  /*6ce0*/  FMUL R9, R14, R6.reuse ;  /* 0x000000060e097220 */ /* 0x081fe20000400000 */
[-C--:B------:R-:W-:Y:S01]  /*6cf0*/  FMUL R12, R12, R6.reuse ;  /* 0x000000060c0c7220 */ /* 0x080fe20000400000 */
[----:B------:R-:W-:-:S04]  /*6d00*/  FMUL R27, R27, R6 ;  /* 0x000000061b1b7220 */ /* 0x000fc80000400000 */
[----:B------:R1:W-:Y:S01]  /*6d10*/  REDG.E.ADD.F32.FTZ.RN.STRONG.GPU desc[UR10][R4.64+0xc], R12 ;  /* 0x00000c0c040079a6 */ /* 0x0003e2000c12f30a */
[----:B------:R-:W-:-:S03]  /*6d20*/  FMUL R2, R2, R6 ;  /* 0x0000000602027220 */ /* 0x000fc60000400000 */
[----:B------:R1:W-:Y:S04]  /*6d30*/  REDG.E.ADD.F32.FTZ.RN.STRONG.GPU desc[UR10][R4.64+0x10], R27 ;  /* 0x0000101b040079a6 */ /* 0x0003e8000c12f30a */
[----:B------:R1:W-:Y:S04]  /*6d40*/  REDG.E.ADD.F32.FTZ.RN.STRONG.GPU desc[UR10][R4.64+0x14], R2 ;  /* 0x00001402040079a6 */ /* 0x0003e8000c12f30a */
[----:B------:R1:W-:Y:S04]  /*6d50*/  REDG.E.ADD.F32.FTZ.RN.STRONG.GPU desc[UR10][R4.64+0x18], R29 ;  /* 0x0000181d040079a6 */ /* 0x0003e8000c12f30a */
[----:B------:R1:W-:Y:S01]  /*6d60*/  REDG.E.ADD.F32.FTZ.RN.STRONG.GPU desc[UR10][R4.64+0x1c], R9 ;  /* 0x00001c09040079a6 */ /* 0x0003e2000c12f30a */
[----:B------:R-:W-:-:S07]  /*6d70*/  IADD3 R7, PT, PT, R7, 0x8, RZ ;  /* 0x0000000807077810 */ /* 0x000fce0007ffe0ff */
.L_x_87:
[----:B------:R-:W-:Y:S05]  /*6d80*/  BRA.U !UP1, `(.L_x_74) ;  /* 0x0000000109c47547 */ /* 0x000fea000b800000 */
[----:B------:R-:W-:Y:S02]  /*6d90*/  UIADD3 UR9, UPT, UPT, UR7, -0x1, URZ ;  /* 0xffffffff07097890 */ /* 0x000fe4000fffe0ff */
[----:B------:R-:W-:Y:S02]  /*6da0*/  UISETP.NE.AND UP1, UPT, UR5, URZ, UPT ;  /* 0x000000ff0500728c */ /* 0x000fe4000bf25270 */
[----:B------:R-:W-:-:S09]  /*6db0*/  UISETP.GE.U32.AND UP0, UPT, UR9, 0x3, UPT ;  /* 0x000000030900788c */ /* 0x000fd2000bf06070 */
[----:B------:R-:W-:Y:S05]  /*6dc0*/  BRA.U !UP0, `(.L_x_88) ;  /* 0x0000000108587547 */ /* 0x000fea000b800000 */
[----:B01234-:R-:W-:Y:S01]  /*6dd0*/  IMAD.WIDE.U32 R10, R7, 0x4, R22 ;  /* 0x00000004070a7825 */ /* 0x01ffe200078e0016 */
[----:B------:R-:W0:Y:S04]  /*6de0*/  LDC.64 R4, c[0x0][0x3b0] ;  /* 0x0000ec00ff047b82 */ /* 0x000e280000000a00 */
[----:B------:R-:W2:Y:S04]  /*6df0*/  LDG.E.CONSTANT R21, desc[UR10][R10.64] ;  /* 0x0000000a0a157981 */ /* 0x000ea8000c1e9900 */
[----:B------:R-:W3:Y:S01]  /*6e00*/  LDG.E.CONSTANT R15, desc[UR10][R10.64+0x4] ;  /* 0x0000040a0a0f7981 */ /* 0x000ee2000c1e9900 */
[----:B------:R-:W1:Y:S03]  /*6e10*/  LDC.64 R8, c[0x0][0x3b0] ;  /* 0x0000ec00ff087b82 */ /* 0x000e660000000a00 */
[----:B------:R-:W4:Y:S04]  /*6e20*/  LDG.E.CONSTANT R13, desc[UR10][R10.64+0x8] ;  /* 0x0000080a0a0d7981 */ /* 0x000f28000c1e9900 */
[----:B------:R-:W5:Y:S01]  /*6e30*/  LDG.E.CONSTANT R27, desc[UR10][R10.64+0xc] ;  /* 0x00000c0a0a1b7981 */ /* 0x000f62000c1e9900 */
[----:B------:R-:W-:-:S02]  /*6e40*/  IADD3 R2, P1, PT, R0, R7, RZ ;  /* 0x0000000700027210 */ /* 0x000fc40007f3e0ff */
[----:B------:R-:W-:Y:S02]  /*6e50*/  IADD3 R29, PT, PT, R0, R7, RZ ;  /* 0x00000007001d7210 */ /* 0x000fe40007ffe0ff */
[----:B------:R-:W-:Y:S02]  /*6e60*/  IADD3.X R12, PT, PT, RZ, R3, RZ, P1, !PT ;  /* 0x00000003ff0c7210 */ /* 0x000fe40000ffe4ff */
[----:B0-----:R-:W-:-:S04]  /*6e70*/  LEA R4, P1, R2, R4, 0x2 ;  /* 0x0000000402047211 */ /* 0x001fc800078210ff */
[----:B------:R-:W-:Y:S01]  /*6e80*/  LEA.HI.X R5, R2, R5, R12, 0x2, P1 ;  /* 0x0000000502057211 */ /* 0x000fe200008f140c */
[----:B-1----:R-:W-:-:S04]  /*6e90*/  IMAD.WIDE.U32 R8, R29, 0x4, R8 ;  /* 0x000000041d087825 */ /* 0x002fc800078e0008 */
[-C--:B--2---:R-:W-:Y:S01]  /*6ea0*/  FMUL R21, R21, R6.reuse ;  /* 0x0000000615157220 */ /* 0x084fe20000400000 */
        /* <DEDUP_REMOVED lines=8> */
.L_x_88:
[----:B------:R-:W-:Y:S05]  /*6f30*/  BRA.U !UP1, `(.L_x_74) ;  /* 0x0000000109587547 */ /* 0x000fea000b800000 */
[----:B01--4-:R-:W-:Y:S01]  /*6f40*/  IMAD.WIDE.U32 R4, R7, 0x4, R22 ;  /* 0x0000000407047825 */ /* 0x013fe200078e0016 */
[----:B--2---:R-:W0:Y:S04]  /*6f50*/  LDC.64 R8, c[0x0][0x3b0] ;  /* 0x0000ec00ff087b82 */ /* 0x004e280000000a00 */
[----:B---3--:R-:W2:Y:S01]  /*6f60*/  LDG.E.CONSTANT R13, desc[UR10][R4.64] ;  /* 0x0000000a040d7981 */ /* 0x008ea2000c1e9900 */
[----:B------:R-:W-:-:S05]  /*6f70*/  IADD3 R11, PT, PT, R0, R7, RZ ;  /* 0x00000007000b7210 */ /* 0x000fca0007ffe0ff */
[----:B0-----:R-:W-:-:S04]  /*6f80*/  IMAD.WIDE.U32 R8, R11, 0x4, R8 ;  /* 0x000000040b087825 */ /* 0x001fc800078e0008 */
[----:B--2---:R-:W-:-:S05]  /*6f90*/  FMUL R13, R13, R6 ;  /* 0x000000060d0d7220 */ /* 0x004fca0000400000 */
[----:B------:R0:W-:Y:S01]  /*6fa0*/  REDG.E.ADD.F32.FTZ.RN.STRONG.GPU desc[UR10][R8.64], R13 ;  /* 0x0000000d080079a6 */ /* 0x0001e2000c12f30a */
[----:B------:R-:W-:-:S09]  /*6fb0*/  UISETP.NE.AND UP0, UPT, UR5, 0x1, UPT ;  /* 0x000000010500788c */ /* 0x000fd2000bf05270 */
[----:B------:R-:W-:Y:S05]  /*6fc0*/  BRA.U !UP0, `(.L_x_74) ;  /* 0x0000000108347547 */ /* 0x000fea000b800000 */
[----:B------:R-:W2:Y:S01]  /*6fd0*/  LDG.E.CONSTANT R11, desc[UR10][R4.64+0x4] ;  /* 0x0000040a040b7981 */ /* 0x000ea2000c1e9900 */
[----:B0-----:R-:W0:Y:S01]  /*6fe0*/  LDC.64 R8, c[0x0][0x3b0] ;  /* 0x0000ec00ff087b82 */ /* 0x001e220000000a00 */
        /* <DEDUP_REMOVED lines=11> */
.L_x_74:
[----:B------:R-:W-:Y:S05]  /*70a0*/  @P3 BRA `(.L_x_89) ;  /* 0xffffffcc00d43947 */ /* 0x000fea000383ffff */
.L_x_61:
[----:B------:R-:W-:Y:S05]  /*70b0*/  @!P0 EXIT ;  /* 0x000000000000894d */ /* 0x000fea0003800000 */
[----:B------:R-:W-:Y:S02]  /*70c0*/  UIADD3 UR4, UPT, UPT, UR8, -0x1, URZ ;  /* 0xffffffff08047890 */ /* 0x000fe4000fffe0ff */
[----:B------:R-:W-:Y:S02]  /*70d0*/  ULOP3.LUT UR12, UR8, 0xf, URZ, 0xc0, !UPT ;  /* 0x0000000f080c7892 */ /* 0x000fe4000f8ec0ff */
[----:B------:R-:W-:-:S03]  /*70e0*/  UISETP.GE.U32.AND UP0, UPT, UR4, 0xf, UPT ;  /* 0x0000000f0400788c */ /* 0x000fc6000bf06070 */
[----:B------:R-:W-:Y:S01]  /*70f0*/  UMOV UR4, URZ ;  /* 0x000000ff00047c82 */ /* 0x000fe20008000000 */
[----:B------:R-:W-:-:S05]  /*7100*/  ISETP.NE.AND P0, PT, RZ, UR12, PT ;  /* 0x0000000cff007c0c */ /* 0x000fca000bf05270 */
[----:B------:R-:W-:Y:S08]  /*7110*/  BRA.U !UP0, `(.L_x_90) ;  /* 0x00000001088c7547 */ /* 0x000ff0000b800000 */
[----:B------:R-:W5:Y:S01]  /*7120*/  LDCU.64 UR6, c[0x0][0x3a0] ;  /* 0x00007400ff0677ac */ /* 0x000f620008000a00 */
[----:B------:R-:W-:Y:S02]  /*7130*/  IADD3 R0, PT, PT, R1, 0x20, RZ ;  /* 0x0000002001007810 */ /* 0x000fe40007ffe0ff */
[----:B012-4-:R-:W-:Y:S01]  /*7140*/  MOV R21, R20 ;  /* 0x0000001400157202 */ /* 0x017fe20000000f00 */
[----:B------:R-:W-:-:S04]  /*7150*/  ULOP3.LUT UR4, UR8, 0x7ffffff0, URZ, 0xc0, !UPT ;  /* 0x7ffffff008047892 */ /* 0x000fc8000f8ec0ff */
[----:B------:R-:W-:Y:S02]  /*7160*/  UIADD3 UR9, UPT, UPT, -UR4, URZ, URZ ;  /* 0x000000ff04097290 */ /* 0x000fe4000fffe1ff */
[----:B-----5:R-:W-:-:S04]  /*7170*/  UIADD3 UR5, UP0, UPT, UR6, 0x20, URZ ;  /* 0x0000002006057890 */ /* 0x020fc8000ff1e0ff */
[----:B------:R-:W-:-:S12]  /*7180*/  UIADD3.X UR6, UPT, UPT, URZ, UR7, URZ, UP0, !UPT ;  /* 0x00000007ff067290 */ /* 0x000fd800087fe4ff */
.L_x_91:
[----:B0-----:R-:W2:Y:S04]  /*7190*/  LDL.128 R16, [R0+-0x20] ;  /* 0xffffe00000107983 */ /* 0x001ea80000100c00 */
[----:B---3--:R-:W3:Y:S04]  /*71a0*/  LDL.128 R12, [R0+-0x10] ;  /* 0xfffff000000c7983 */ /* 0x008ee80000100c00 */
[----:B------:R-:W4:Y:S04]  /*71b0*/  LDL.128 R8, [R0] ;  /* 0x0000000000087983 */ /* 0x000f280000100c00 */
[----:B------:R0:W5:Y:S01]  /*71c0*/  LDL.128 R4, [R0+0x10] ;  /* 0x0000100000047983 */ /* 0x0001620000100c00 */
[----:B------:R-:W-:Y:S01]  /*71d0*/  MOV R2, UR5 ;  /* 0x0000000500027c02 */ /* 0x000fe20008000f00 */
[----:B------:R-:W-:Y:S01]  /*71e0*/  UIADD3 UR9, UPT, UPT, UR9, 0x10, URZ ;  /* 0x0000001009097890 */ /* 0x000fe2000fffe0ff */
[----:B------:R-:W-:-:S03]  /*71f0*/  MOV R3, UR6 ;  /* 0x0000000600037c02 */ /* 0x000fc60008000f00 */
[----:B------:R-:W-:Y:S01]  /*7200*/  UISETP.NE.AND UP0, UPT, UR9, URZ, UPT ;  /* 0x000000ff0900728c */ /* 0x000fe2000bf05270 */
[C---:B------:R-:W-:Y:S01]  /*7210*/  IMAD.WIDE R2, R21.reuse, 0x4, R2 ;  /* 0x0000000415027825 */ /* 0x040fe200078e0202 */
[----:B0-----:R-:W-:Y:S02]  /*7220*/  IADD3 R0, PT, PT, R0, 0x40, RZ ;  /* 0x0000004000007810 */ /* 0x001fe40007ffe0ff */
[----:B------:R-:W-:Y:S02]  /*7230*/  IADD3 R21, PT, PT, R21, 0x10, RZ ;  /* 0x0000001015157810 */ /* 0x000fe40007ffe0ff */
[----:B--2---:R0:W-:Y:S04]  /*7240*/  STG.E desc[UR10][R2.64+-0x20], R16 ;  /* 0xffffe01002007986 */ /* 0x0041e8000c10190a */
[----:B------:R0:W-:Y:S04]  /*7250*/  STG.E desc[UR10][R2.64+-0x1c], R17 ;  /* 0xffffe41102007986 */ /* 0x0001e8000c10190a */
[----:B------:R0:W-:Y:S04]  /*7260*/  STG.E desc[UR10][R2.64+-0x18], R18 ;  /* 0xffffe81202007986 */ /* 0x0001e8000c10190a */
[----:B------:R0:W-:Y:S04]  /*7270*/  STG.E desc[UR10][R2.64+-0x14], R19 ;  /* 0xffffec1302007986 */ /* 0x0001e8000c10190a */
[----:B---3--:R0:W-:Y:S04]  /*7280*/  STG.E desc[UR10][R2.64+-0x10], R12 ;  /* 0xfffff00c02007986 */ /* 0x0081e8000c10190a */
[----:B------:R0:W-:Y:S04]  /*7290*/  STG.E desc[UR10][R2.64+-0xc], R13 ;  /* 0xfffff40d02007986 */ /* 0x0001e8000c10190a */
[----:B------:R0:W-:Y:S04]  /*72a0*/  STG.E desc[UR10][R2.64+-0x8], R14 ;  /* 0xfffff80e02007986 */ /* 0x0001e8000c10190a */
[----:B------:R0:W-:Y:S04]  /*72b0*/  STG.E desc[UR10][R2.64+-0x4], R15 ;  /* 0xfffffc0f02007986 */ /* 0x0001e8000c10190a */
[----:B----4-:R0:W-:Y:S04]  /*72c0*/  STG.E desc[UR10][R2.64], R8 ;  /* 0x0000000802007986 */ /* 0x0101e8000c10190a */
[----:B------:R0:W-:Y:S04]  /*72d0*/  STG.E desc[UR10][R2.64+0x4], R9 ;  /* 0x0000040902007986 */ /* 0x0001e8000c10190a */
[----:B------:R0:W-:Y:S04]  /*72e0*/  STG.E desc[UR10][R2.64+0x8], R10 ;  /* 0x0000080a02007986 */ /* 0x0001e8000c10190a */
[----:B------:R0:W-:Y:S04]  /*72f0*/  STG.E desc[UR10][R2.64+0xc], R11 ;  /* 0x00000c0b02007986 */ /* 0x0001e8000c10190a */
[----:B-----5:R0:W-:Y:S04]  /*7300*/  STG.E desc[UR10][R2.64+0x10], R4 ;  /* 0x0000100402007986 */ /* 0x0201e8000c10190a */
[----:B------:R0:W-:Y:S04]  /*7310*/  STG.E desc[UR10][R2.64+0x14], R5 ;  /* 0x0000140502007986 */ /* 0x0001e8000c10190a */
[----:B------:R0:W-:Y:S04]  /*7320*/  STG.E desc[UR10][R2.64+0x18], R6 ;  /* 0x0000180602007986 */ /* 0x0001e8000c10190a */
[----:B------:R0:W-:Y:S01]  /*7330*/  STG.E desc[UR10][R2.64+0x1c], R7 ;  /* 0x00001c0702007986 */ /* 0x0001e2000c10190a */
[----:B------:R-:W-:Y:S05]  /*7340*/  BRA.U UP0, `(.L_x_91) ;  /* 0xfffffffd00907547 */ /* 0x000fea000b83ffff */
.L_x_90:
[----:B------:R-:W-:Y:S05]  /*7350*/  @!P0 EXIT ;  /* 0x000000000000894d */ /* 0x000fea0003800000 */
[----:B------:R-:W-:Y:S02]  /*7360*/  UISETP.GE.U32.AND UP0, UPT, UR12, 0x8, UPT ;  /* 0x000000080c00788c */ /* 0x000fe4000bf06070 */
[----:B------:R-:W-:-:S06]  /*7370*/  ULOP3.LUT UR6, UR8, 0x7, URZ, 0xc0, !UPT ;  /* 0x0000000708067892 */ /* 0x000fcc000f8ec0ff */
[----:B------:R-:W-:Y:S01]  /*7380*/  ISETP.NE.AND P0, PT, RZ, UR6, PT ;  /* 0x00000006ff007c0c */ /* 0x000fe2000bf05270 */
[----:B------:R-:W-:-:S12]  /*7390*/  BRA.U !UP0, `(.L_x_92) ;  /* 0x00000001083c7547 */ /* 0x000fd8000b800000 */
[----:B------:R-:W-:Y:S01]  /*73a0*/  ULEA UR5, UR4, UR13, 0x2 ;  /* 0x0000000d04057291 */ /* 0x000fe2000f8e10ff */
[----:B01--4-:R-:W0:Y:S08]  /*73b0*/  LDC.64 R2, c[0x0][0x3a0] ;  /* 0x0000e800ff027b82 */ /* 0x013e300000000a00 */
[----:B------:R-:W4:Y:S04]  /*73c0*/  LDL.128 R4, [UR5] ;  /* 0x00000005ff047983 */ /* 0x000f280008100c00 */
[----:B--23--:R-:W2:Y:S01]  /*73d0*/  LDL.128 R12, [UR5+0x10] ;  /* 0x00001005ff0c7983 */ /* 0x00cea20008100c00 */
[----:B------:R-:W-:Y:S01]  /*73e0*/  IADD3 R9, PT, PT, R20, UR4, RZ ;  /* 0x0000000414097c10 */ /* 0x000fe2000fffe0ff */
[----:B------:R-:W-:-:S04]  /*73f0*/  UIADD3 UR4, UPT, UPT, UR4, 0x8, URZ ;  /* 0x0000000804047890 */ /* 0x000fc8000fffe0ff */
[----:B0-----:R-:W-:-:S05]  /*7400*/  IMAD.WIDE R2, R9, 0x4, R2 ;  /* 0x0000000409027825 */ /* 0x001fca00078e0202 */
[----:B----4-:R0:W-:Y:S04]  /*7410*/  STG.E desc[UR10][R2.64], R4 ;  /* 0x0000000402007986 */ /* 0x0101e8000c10190a */
[----:B------:R0:W-:Y:S04]  /*7420*/  STG.E desc[UR10][R2.64+0x4], R5 ;  /* 0x0000040502007986 */ /* 0x0001e8000c10190a */
[----:B------:R0:W-:Y:S04]  /*7430*/  STG.E desc[UR10][R2.64+0x8], R6 ;  /* 0x0000080602007986 */ /* 0x0001e8000c10190a */
[----:B------:R0:W-:Y:S04]  /*7440*/  STG.E desc[UR10][R2.64+0xc], R7 ;  /* 0x00000c0702007986 */ /* 0x0001e8000c10190a */
[----:B--2---:R0:W-:Y:S04]  /*7450*/  STG.E desc[UR10][R2.64+0x10], R12 ;  /* 0x0000100c02007986 */ /* 0x0041e8000c10190a */
[----:B------:R0:W-:Y:S04]  /*7460*/  STG.E desc[UR10][R2.64+0x14], R13 ;  /* 0x0000140d02007986 */ /* 0x0001e8000c10190a */
[----:B------:R0:W-:Y:S04]  /*7470*/  STG.E desc[UR10][R2.64+0x18], R14 ;  /* 0x0000180e02007986 */ /* 0x0001e8000c10190a */
[----:B------:R0:W-:Y:S02]  /*7480*/  STG.E desc[UR10][R2.64+0x1c], R15 ;  /* 0x00001c0f02007986 */ /* 0x0001e4000c10190a */
.L_x_92:
[----:B------:R-:W-:Y:S05]  /*7490*/  @!P0 EXIT ;  /* 0x000000000000894d */ /* 0x000fea0003800000 */
[----:B------:R-:W-:Y:S02]  /*74a0*/  UISETP.GE.U32.AND UP0, UPT, UR6, 0x4, UPT ;  /* 0x000000040600788c */ /* 0x000fe4000bf06070 */
[----:B------:R-:W-:-:S06]  /*74b0*/  ULOP3.LUT UR5, UR8, 0x3, URZ, 0xc0, !UPT ;  /* 0x0000000308057892 */ /* 0x000fcc000f8ec0ff */
[----:B------:R-:W-:Y:S01]  /*74c0*/  ISETP.NE.AND P0, PT, RZ, UR5, PT ;  /* 0x00000005ff007c0c */ /* 0x000fe2000bf05270 */
[----:B------:R-:W-:-:S12]  /*74d0*/  BRA.U !UP0, `(.L_x_93) ;  /* 0x0000000108287547 */ /* 0x000fd8000b800000 */
[----:B------:R-:W-:Y:S01]  /*74e0*/  ULEA UR6, UR4, UR13, 0x2 ;  /* 0x0000000d04067291 */ /* 0x000fe2000f8e10ff */
[----:B01--4-:R-:W0:Y:S08]  /*74f0*/  LDC.64 R2, c[0x0][0x3a0] ;  /* 0x0000e800ff027b82 */ /* 0x013e300000000a00 */
[----:B------:R-:W4:Y:S01]  /*7500*/  LDL.128 R4, [UR6] ;  /* 0x00000006ff047983 */ /* 0x000f220008100c00 */
[----:B--2---:R-:W-:Y:S01]  /*7510*/  IADD3 R9, PT, PT, R20, UR4, RZ ;  /* 0x0000000414097c10 */ /* 0x004fe2000fffe0ff */
[----:B------:R-:W-:-:S04]  /*7520*/  UIADD3 UR4, UPT, UPT, UR4, 0x4, URZ ;  /* 0x0000000404047890 */ /* 0x000fc8000fffe0ff */
[----:B0-----:R-:W-:-:S05]  /*7530*/  IMAD.WIDE R2, R9, 0x4, R2 ;  /* 0x0000000409027825 */ /* 0x001fca00078e0202 */
[----:B----4-:R0:W-:Y:S04]  /*7540*/  STG.E desc[UR10][R2.64], R4 ;  /* 0x0000000402007986 */ /* 0x0101e8000c10190a */
[----:B------:R0:W-:Y:S04]  /*7550*/  STG.E desc[UR10][R2.64+0x4], R5 ;  /* 0x0000040502007986 */ /* 0x0001e8000c10190a */
[----:B------:R0:W-:Y:S04]  /*7560*/  STG.E desc[UR10][R2.64+0x8], R6 ;  /* 0x0000080602007986 */ /* 0x0001e8000c10190a */
[----:B------:R0:W-:Y:S02]  /*7570*/  STG.E desc[UR10][R2.64+0xc], R7 ;  /* 0x00000c0702007986 */ /* 0x0001e4000c10190a */
.L_x_93:
[----:B------:R-:W-:Y:S05]  /*7580*/  @!P0 EXIT ;  /* 0x000000000000894d */ /* 0x000fea0003800000 */
[----:B01--4-:R-:W0:Y:S01]  /*7590*/  LDC.64 R4, c[0x0][0x3a0] ;  /* 0x0000e800ff047b82 */ /* 0x013e220000000a00 */
[----:B------:R-:W-:Y:S01]  /*75a0*/  IADD3 R7, PT, PT, R20, UR4, RZ ;  /* 0x0000000414077c10 */ /* 0x000fe2000fffe0ff */
[----:B------:R-:W-:Y:S02]  /*75b0*/  UIMAD UR6, UR4, 0x4, UR13 ;  /* 0x00000004040678a4 */ /* 0x000fe4000f8e020d */
[----:B------:R-:W-:-:S12]  /*75c0*/  UIADD3 UR5, UPT, UPT, -UR5, URZ, URZ ;  /* 0x000000ff05057290 */ /* 0x000fd8000fffe1ff */
.L_x_94:
[----:B-12---:R-:W2:Y:S01]  /*75d0*/  LDL R9, [UR6] ;  /* 0x00000006ff097983 */ /* 0x006ea20008100800 */
[C---:B0-----:R-:W-:Y:S01]  /*75e0*/  IMAD.WIDE R2, R7.reuse, 0x4, R4 ;  /* 0x0000000407027825 */ /* 0x041fe200078e0204 */
[----:B------:R-:W-:Y:S01]  /*75f0*/  UIADD3 UR5, UPT, UPT, UR5, 0x1, URZ ;  /* 0x0000000105057890 */ /* 0x000fe2000fffe0ff */
[----:B------:R-:W-:Y:S01]  /*7600*/  IADD3 R7, PT, PT, R7, 0x1, RZ ;  /* 0x0000000107077810 */ /* 0x000fe20007ffe0ff */
[----:B------:R-:W-:Y:S02]  /*7610*/  UIADD3 UR6, UPT, UPT, UR6, 0x4, URZ ;  /* 0x0000000406067890 */ /* 0x000fe4000fffe0ff */
[----:B------:R-:W-:Y:S01]  /*7620*/  UISETP.NE.AND UP0, UPT, UR5, URZ, UPT ;  /* 0x000000ff0500728c */ /* 0x000fe2000bf05270 */
[----:B--2---:R1:W-:Y:S08]  /*7630*/  STG.E desc[UR10][R2.64], R9 ;  /* 0x0000000902007986 */ /* 0x0043f0000c10190a */
[----:B------:R-:W-:Y:S05]  /*7640*/  BRA.U UP0, `(.L_x_94) ;  /* 0xfffffffd00e07547 */ /* 0x000fea000b83ffff */
[----:B------:R-:W-:Y:S05]  /*7650*/  EXIT ;  /* 0x000000000000794d */ /* 0x000fea0003800000 */
        .weak           $__internal_0_$__cuda_sm20_rcp_rn_f32_slowpath
        .type           $__internal_0_$__cuda_sm20_rcp_rn_f32_slowpath,@function
        .size           $__internal_0_$__cuda_sm20_rcp_rn_f32_slowpath,($__internal_1_$__cuda_sm20_sqrt_rn_f32_slowpath - $__internal_0_$__cuda_sm20_rcp_rn_f32_slowpath)
$__internal_0_$__cuda_sm20_rcp_rn_f32_slowpath:
[----:B------:R-:W-:-:S04]  /*7660*/  SHF.L.U32 R3, R0, 0x1, RZ ;  /* 0x0000000100037819 */ /* 0x000fc800000006ff */
[----:B------:R-:W-:-:S04]  /*7670*/  SHF.R.U32.HI R8, RZ, 0x18, R3 ;  /* 0x00000018ff087819 */ /* 0x000fc80000011603 */
[----:B------:R-:W-:-:S13]  /*7680*/  ISETP.NE.U32.AND P0, PT, R8, RZ, PT ;  /* 0x000000ff0800720c */ /* 0x000fda0003f05070 */
[----:B------:R-:W-:Y:S05]  /*7690*/  @P0 BRA `(.L_x_95) ;  /* 0x00000000002c0947 */ /* 0x000fea0003800000 */
[----:B------:R-:W-:-:S04]  /*76a0*/  SHF.L.U32 R3, R0, 0x1, RZ ;  /* 0x0000000100037819 */ /* 0x000fc800000006ff */
[----:B------:R-:W-:-:S13]  /*76b0*/  ISETP.NE.AND P0, PT, R3, RZ, PT ;  /* 0x000000ff0300720c */ /* 0x000fda0003f05270 */
[----:B------:R2:W3:Y:S01]  /*76c0*/  @!P0 MUFU.RCP R3, R0 ;  /* 0x0000000000038308 */ /* 0x0004e20000001000 */
[----:B------:R-:W-:Y:S05]  /*76d0*/  @!P0 BRA `(.L_x_96) ;  /* 0x0000000000a48947 */ /* 0x000fea0003800000 */
[----:B------:R-:W-:-:S04]  /*76e0*/  FFMA R4, R0, 1.84467440737095516160e+19, RZ ;  /* 0x5f80000000047823 */ /* 0x000fc800000000ff */
[----:B---3--:R-:W2:Y:S02]  /*76f0*/  MUFU.RCP R3, R4 ;  /* 0x0000000400037308 */ /* 0x008ea40000001000 */
[----:B--2---:R-:W-:-:S04]  /*7700*/  FFMA R0, R4, R3, -1 ;  /* 0xbf80000004007423 */ /* 0x004fc80000000003 */
[----:B------:R-:W-:-:S04]  /*7710*/  FADD.FTZ R0, -R0, -RZ ;  /* 0x800000ff00007221 */ /* 0x000fc80000010100 */
[----:B------:R-:W-:-:S04]  /*7720*/  FFMA R0, R3, R0, R3 ;  /* 0x0000000003007223 */ /* 0x000fc80000000003 */
[----:B------:R-:W-:Y:S01]  /*7730*/  FFMA R3, R0, 1.84467440737095516160e+19, RZ ;  /* 0x5f80000000037823 */ /* 0x000fe200000000ff */
[----:B------:R-:W-:Y:S06]  /*7740*/  BRA `(.L_x_96) ;  /* 0x0000000000887947 */ /* 0x000fec0003800000 */
.L_x_95:
[----:B------:R-:W-:-:S04]  /*7750*/  IADD3 R10, PT, PT, R8, -0xfd, RZ ;  /* 0xffffff03080a7810 */ /* 0x000fc80007ffe0ff */
[----:B------:R-:W-:-:S13]  /*7760*/  ISETP.GT.U32.AND P0, PT, R10, 0x1, PT ;  /* 0x000000010a00780c */ /* 0x000fda0003f04070 */
[----:B------:R-:W-:Y:S05]  /*7770*/  @P0 BRA `(.L_x_97) ;  /* 0x0000000000780947 */ /* 0x000fea0003800000 */
[----:B------:R-:W-:Y:S01]  /*7780*/  LOP3.LUT R3, R0, 0x7fffff, RZ, 0xc0, !PT ;  /* 0x007fffff00037812 */ /* 0x000fe200078ec0ff */
[----:B------:R-:W-:-:S03]  /*7790*/  HFMA2 R7, -RZ, RZ, 0, 1.78813934326171875e-07 ;  /* 0x00000003ff077431 */ /* 0x000fc600000001ff */
[----:B------:R-:W-:-:S04]  /*77a0*/  LOP3.LUT R3, R3, 0x3f800000, RZ, 0xfc, !PT ;  /* 0x3f80000003037812 */ /* 0x000fc800078efcff */
[----:B------:R-:W0:Y:S01]  /*77b0*/  MUFU.RCP R4, R3 ;  /* 0x0000000300047308 */ /* 0x000e220000001000 */
[----:B------:R-:W-:Y:S01]  /*77c0*/  SHF.L.U32 R7, R7, R10, RZ ;  /* 0x0000000a07077219 */ /* 0x000fe200000006ff */
[----:B0-----:R-:W-:-:S04]  /*77d0*/  FFMA R5, R3, R4, -1 ;  /* 0xbf80000003057423 */ /* 0x001fc80000000004 */
[----:B------:R-:W-:-:S04]  /*77e0*/  FADD.FTZ R5, -R5, -RZ ;  /* 0x800000ff05057221 */ /* 0x000fc80000010100 */
[CCC-:B------:R-:W-:Y:S01]  /*77f0*/  FFMA.RM R6, R4.reuse, R5.reuse, R4.reuse ;  /* 0x0000000504067223 */ /* 0x1c0fe20000004004 */
[----:B------:R-:W-:-:S04]  /*7800*/  FFMA.RP R5, R4, R5, R4 ;  /* 0x0000000504057223 */ /* 0x000fc80000008004 */
[C---:B------:R-:W-:Y:S02]  /*7810*/  LOP3.LUT R4, R6.reuse, 0x7fffff, RZ, 0xc0, !PT ;  /* 0x007fffff06047812 */ /* 0x040fe400078ec0ff */
[----:B------:R-:W-:Y:S02]  /*7820*/  FSETP.NEU.FTZ.AND P0, PT, R6, R5, PT ;  /* 0x000000050600720b */ /* 0x000fe40003f1d000 */
[----:B------:R-:W-:Y:S02]  /*7830*/  LOP3.LUT R4, R4, 0x800000, RZ, 0xfc, !PT ;  /* 0x0080000004047812 */ /* 0x000fe400078efcff */
[----:B------:R-:W-:Y:S02]  /*7840*/  SEL R5, RZ, 0xffffffff, !P0 ;  /* 0xffffffffff057807 */ /* 0x000fe40004000000 */
[----:B------:R-:W-:Y:S02]  /*7850*/  LOP3.LUT R7, R7, R4, RZ, 0xc0, !PT ;  /* 0x0000000407077212 */ /* 0x000fe400078ec0ff */
[----:B------:R-:W-:-:S02]  /*7860*/  IADD3 R5, PT, PT, -R5, RZ, RZ ;  /* 0x000000ff05057210 */ /* 0x000fc40007ffe1ff */
[-C--:B------:R-:W-:Y:S02]  /*7870*/  SHF.R.U32.HI R7, RZ, R10.reuse, R7 ;  /* 0x0000000aff077219 */ /* 0x080fe40000011607 */
[----:B------:R-:W-:Y:S02]  /*7880*/  LOP3.LUT P1, RZ, R5, R10, R4, 0xf8, !PT ;  /* 0x0000000a05ff7212 */ /* 0x000fe4000782f804 */
[C---:B------:R-:W-:Y:S02]  /*7890*/  LOP3.LUT P0, RZ, R7.reuse, 0x1, RZ, 0xc0, !PT ;  /* 0x0000000107ff7812 */ /* 0x040fe4000780c0ff */
[----:B------:R-:W-:-:S04]  /*78a0*/  LOP3.LUT P2, RZ, R7, 0x2, RZ, 0xc0, !PT ;  /* 0x0000000207ff7812 */ /* 0x000fc8000784c0ff */
[----:B------:R-:W-:Y:S02]  /*78b0*/  PLOP3.LUT P0, PT, P0, P1, P2, 0xe0, 0x0 ;  /* 0x000000000000781c */ /* 0x000fe40000703c20 */
[----:B------:R-:W-:Y:S02]  /*78c0*/  LOP3.LUT P1, RZ, R0, 0x7fffff, RZ, 0xc0, !PT ;  /* 0x007fffff00ff7812 */ /* 0x000fe4000782c0ff */
[----:B------:R-:W-:-:S04]  /*78d0*/  SEL R3, RZ, 0x1, !P0 ;  /* 0x00000001ff037807 */ /* 0x000fc80004000000 */
[----:B------:R-:W-:-:S04]  /*78e0*/  IADD3 R3, PT, PT, -R3, RZ, RZ ;  /* 0x000000ff03037210 */ /* 0x000fc80007ffe1ff */
[----:B------:R-:W-:Y:S02]  /*78f0*/  ISETP.GE.AND P0, PT, R3, RZ, PT ;  /* 0x000000ff0300720c */ /* 0x000fe40003f06270 */
[----:B------:R-:W-:-:S04]  /*7900*/  IADD3 R3, PT, PT, R8, -0xfc, RZ ;  /* 0xffffff0408037810 */ /* 0x000fc80007ffe0ff */
[----:B------:R-:W-:-:S07]  /*7910*/  SHF.R.U32.HI R3, RZ, R3, R4 ;  /* 0x00000003ff037219 */ /* 0x000fce0000011604 */
[----:B------:R-:W-:-:S04]  /*7920*/  @!P0 IADD3 R3, PT, PT, R3, 0x1, RZ ;  /* 0x0000000103038810 */ /* 0x000fc80007ffe0ff */
[----:B------:R-:W-:-:S04]  /*7930*/  @!P1 SHF.L.U32 R3, R3, 0x1, RZ ;  /* 0x0000000103039819 */ /* 0x000fc800000006ff */
[----:B------:R-:W-:Y:S01]  /*7940*/  LOP3.LUT R3, R3, 0x80000000, R0, 0xf8, !PT ;  /* 0x8000000003037812 */ /* 0x000fe200078ef800 */
[----:B------:R-:W-:Y:S06]  /*7950*/  BRA `(.L_x_96) ;  /* 0x0000000000047947 */ /* 0x000fec0003800000 */
.L_x_97:
[----:B------:R0:W1:Y:S02]  /*7960*/  MUFU.RCP R3, R0 ;  /* 0x0000000000037308 */ /* 0x0000640000001000 */
.L_x_96:
[----:B-1-3--:R-:W-:Y:S02]  /*7970*/  MOV R19, R3 ;  /* 0x0000000300137202 */ /* 0x00afe40000000f00 */
[----:B------:R-:W-:-:S04]  /*7980*/  MOV R3, 0x0 ;  /* 0x0000000000037802 */ /* 0x000fc80000000f00 */
[----:B0-2---:R-:W-:Y:S05]  /*7990*/  RET.REL.NODEC R2 `(_Z26flash_attn_backward_kernelPKfS0_S0_S0_PfS1_S1_ii) ;  /* 0xffffff8402987950 */ /* 0x005fea0003c3ffff */
        .weak           $__internal_1_$__cuda_sm20_sqrt_rn_f32_slowpath
        .type           $__internal_1_$__cuda_sm20_sqrt_rn_f32_slowpath,@function
        .size           $__internal_1_$__cuda_sm20_sqrt_rn_f32_slowpath,($__internal_2_$__cuda_sm3x_div_rn_noftz_f32_slowpath - $__internal_1_$__cuda_sm20_sqrt_rn_f32_slowpath)
$__internal_1_$__cuda_sm20_sqrt_rn_f32_slowpath:
[----:B------:R-:W-:-:S13]  /*79a0*/  LOP3.LUT P0, RZ, R0, 0x7fffffff, RZ, 0xc0, !PT ;  /* 0x7fffffff00ff7812 */ /* 0x000fda000780c0ff */
[----:B------:R-:W-:Y:S01]  /*79b0*/  @!P0 MOV R2, R0 ;  /* 0x0000000000028202 */ /* 0x000fe20000000f00 */
[----:B------:R-:W-:Y:S06]  /*79c0*/  @!P0 BRA `(.L_x_98) ;  /* 0x0000000000448947 */ /* 0x000fec0003800000 */
[----:B------:R-:W-:-:S13]  /*79d0*/  FSETP.GEU.FTZ.AND P0, PT, R0, RZ, PT ;  /* 0x000000ff0000720b */ /* 0x000fda0003f1e000 */
[----:B------:R-:W-:Y:S01]  /*79e0*/  @!P0 MOV R2, 0x7fffffff ;  /* 0x7fffffff00028802 */ /* 0x000fe20000000f00 */
[----:B------:R-:W-:Y:S06]  /*79f0*/  @!P0 BRA `(.L_x_98) ;  /* 0x0000000000388947 */ /* 0x000fec0003800000 */
[----:B------:R-:W-:-:S13]  /*7a00*/  FSETP.GTU.FTZ.AND P0, PT, |R0|, +INF , PT ;  /* 0x7f8000000000780b */ /* 0x000fda0003f1c200 */
[----:B------:R-:W-:Y:S01]  /*7a10*/  @P0 FADD.FTZ R2, R0, 1 ;  /* 0x3f80000000020421 */ /* 0x000fe20000010000 */
[----:B------:R-:W-:Y:S06]  /*7a20*/  @P0 BRA `(.L_x_98) ;  /* 0x00000000002c0947 */ /* 0x000fec0003800000 */
[----:B------:R-:W-:-:S13]  /*7a30*/  FSETP.NEU.FTZ.AND P0, PT, |R0|, +INF , PT ;  /* 0x7f8000000000780b */ /* 0x000fda0003f1d200 */
[----:B------:R-:W-:Y:S01]  /*7a40*/  @!P0 MOV R2, R0 ;  /* 0x0000000000028202 */ /* 0x000fe20000000f00 */
[----:B------:R-:W-:Y:S06]  /*7a50*/  @!P0 BRA `(.L_x_98) ;  /* 0x0000000000208947 */ /* 0x000fec0003800000 */
[----:B------:R-:W-:-:S04]  /*7a60*/  FFMA R0, R0, 1.84467440737095516160e+19, RZ ;  /* 0x5f80000000007823 */ /* 0x000fc800000000ff */
[----:B------:R-:W0:Y:S02]  /*7a70*/  MUFU.RSQ R3, R0 ;  /* 0x0000000000037308 */ /* 0x000e240000001400 */
[----:B0-----:R-:W-:Y:S01]  /*7a80*/  FMUL.FTZ R5, R0, R3 ;  /* 0x0000000300057220 */ /* 0x001fe20000410000 */
[----:B------:R-:W-:-:S03]  /*7a90*/  FMUL.FTZ R3, R3, 0.5 ;  /* 0x3f00000003037820 */ /* 0x000fc60000410000 */
[----:B------:R-:W-:-:S04]  /*7aa0*/  FADD.FTZ R2, -R5, -RZ ;  /* 0x800000ff05027221 */ /* 0x000fc80000010100 */
[----:B------:R-:W-:-:S04]  /*7ab0*/  FFMA R2, R5, R2, R0 ;  /* 0x0000000205027223 */ /* 0x000fc80000000000 */
[----:B------:R-:W-:-:S04]  /*7ac0*/  FFMA R2, R2, R3, R5 ;  /* 0x0000000302027223 */ /* 0x000fc80000000005 */
[----:B------:R-:W-:-:S07]  /*7ad0*/  FMUL.FTZ R2, R2, 2.3283064365386962891e-10 ;  /* 0x2f80000002027820 */ /* 0x000fce0000410000 */
.L_x_98:
[----:B------:R-:W-:Y:S01]  /*7ae0*/  HFMA2 R3, -RZ, RZ, 0, 0 ;  /* 0x00000000ff037431 */ /* 0x000fe200000001ff */
[----:B------:R-:W-:Y:S02]  /*7af0*/  MOV R0, R2 ;  /* 0x0000000200007202 */ /* 0x000fe40000000f00 */
[----:B------:R-:W-:-:S04]  /*7b00*/  MOV R2, R4 ;  /* 0x0000000400027202 */ /* 0x000fc80000000f00 */
[----:B------:R-:W-:Y:S05]  /*7b10*/  RET.REL.NODEC R2 `(_Z26flash_attn_backward_kernelPKfS0_S0_S0_PfS1_S1_ii) ;  /* 0xffffff8402387950 */ /* 0x000fea0003c3ffff */
        .weak           $__internal_2_$__cuda_sm3x_div_rn_noftz_f32_slowpath
        .type           $__internal_2_$__cuda_sm3x_div_rn_noftz_f32_slowpath,@function
        .size           $__internal_2_$__cuda_sm3x_div_rn_noftz_f32_slowpath,(.L_x_113 - $__internal_2_$__cuda_sm3x_div_rn_noftz_f32_slowpath)
$__internal_2_$__cuda_sm3x_div_rn_noftz_f32_slowpath:
[----:B------:R-:W-:Y:S01]  /*7b20*/  SHF.R.U32.HI R9, RZ, 0x17, R17 ;  /* 0x00000017ff097819 */ /* 0x000fe20000011611 */
[----:B------:R-:W-:Y:S01]  /*7b30*/  BSSY.RECONVERGENT B1, `(.L_x_99) ;  /* 0x0000063000017945 */ /* 0x000fe20003800200 */
[----:B------:R-:W-:Y:S02]  /*7b40*/  SHF.R.U32.HI R14, RZ, 0x17, R21 ;  /* 0x00000017ff0e7819 */ /* 0x000fe40000011615 */
[----:B------:R-:W-:Y:S02]  /*7b50*/  LOP3.LUT R9, R9, 0xff, RZ, 0xc0, !PT ;  /* 0x000000ff09097812 */ /* 0x000fe400078ec0ff */
[----:B------:R-:W-:Y:S02]  /*7b60*/  LOP3.LUT R14, R14, 0xff, RZ, 0xc0, !PT ;  /* 0x000000ff0e0e7812 */ /* 0x000fe400078ec0ff */
[----:B------:R-:W-:Y:S02]  /*7b70*/  IADD3 R13, PT, PT, R9, -0x1, RZ ;  /* 0xffffffff090d7810 */ /* 0x000fe40007ffe0ff */
[----:B------:R-:W-:-:S02]  /*7b80*/  IADD3 R15, PT, PT, R14, -0x1, RZ ;  /* 0xffffffff0e0f7810 */ /* 0x000fc40007ffe0ff */
[----:B------:R-:W-:Y:S02]  /*7b90*/  ISETP.GT.U32.AND P0, PT, R13, 0xfd, PT ;  /* 0x000000fd0d00780c */ /* 0x000fe40003f04070 */
[----:B------:R-:W-:Y:S02]  /*7ba0*/  MOV R8, R17 ;  /* 0x0000001100087202 */ /* 0x000fe40000000f00 */
[----:B------:R-:W-:-:S13]  /*7bb0*/  ISETP.GT.U32.OR P0, PT, R15, 0xfd, P0 ;  /* 0x000000fd0f00780c */ /* 0x000fda0000704470 */
[----:B------:R-:W-:Y:S01]  /*7bc0*/  @!P0 MOV R12, RZ ;  /* 0x000000ff000c8202 */ /* 0x000fe20000000f00 */
[----:B------:R-:W-:Y:S06]  /*7bd0*/  @!P0 BRA `(.L_x_100) ;  /* 0x00000000005c8947 */ /* 0x000fec0003800000 */
[----:B------:R-:W-:Y:S02]  /*7be0*/  FSETP.GTU.FTZ.AND P0, PT, |R21|, +INF , PT ;  /* 0x7f8000001500780b */ /* 0x000fe40003f1c200 */
[----:B------:R-:W-:-:S04]  /*7bf0*/  FSETP.GTU.FTZ.AND P1, PT, |R17|, +INF , PT ;  /* 0x7f8000001100780b */ /* 0x000fc80003f3c200 */
[----:B------:R-:W-:-:S13]  /*7c00*/  PLOP3.LUT P0, PT, P0, P1, PT, 0xf8, 0x8f ;  /* 0x00000000008f781c */ /* 0x000fda0000703f70 */
[----:B------:R-:W-:Y:S05]  /*7c10*/  @P0 BRA `(.L_x_101) ;  /* 0x00000004004c0947 */ /* 0x000fea0003800000 */
[----:B------:R-:W-:-:S13]  /*7c20*/  LOP3.LUT P0, RZ, R8, 0x7fffffff, R21, 0xc8, !PT ;  /* 0x7fffffff08ff7812 */ /* 0x000fda000780c815 */
[----:B------:R-:W-:Y:S05]  /*7c30*/  @!P0 BRA `(.L_x_102) ;  /* 0x00000004003c8947 */ /* 0x000fea0003800000 */
[----:B------:R-:W-:Y:S02]  /*7c40*/  FSETP.NEU.FTZ.AND P4, PT, |R21|, +INF , PT ;  /* 0x7f8000001500780b */ /* 0x000fe40003f9d200 */
[----:B------:R-:W-:Y:S02]  /*7c50*/  FSETP.NEU.FTZ.AND P1, PT, |R17|, +INF , PT ;  /* 0x7f8000001100780b */ /* 0x000fe40003f3d200 */
[----:B------:R-:W-:-:S11]  /*7c60*/  FSETP.NEU.FTZ.AND P0, PT, |R21|, +INF , PT ;  /* 0x7f8000001500780b */ /* 0x000fd60003f1d200 */
[----:B------:R-:W-:Y:S05]  /*7c70*/  @!P1 BRA !P4, `(.L_x_102) ;  /* 0x00000004002c9947 */ /* 0x000fea0006000000 */
[----:B------:R-:W-:-:S04]  /*7c80*/  LOP3.LUT P4, RZ, R21, 0x7fffffff, RZ, 0xc0, !PT ;  /* 0x7fffffff15ff7812 */ /* 0x000fc8000788c0ff */
[----:B------:R-:W-:-:S13]  /*7c90*/  PLOP3.LUT P1, PT, P1, P4, PT, 0x2f, 0xf2 ;  /* 0x0000000000f2781c */ /* 0x000fda0000f28577 */
[----:B------:R-:W-:Y:S05]  /*7ca0*/  @P1 BRA `(.L_x_103) ;  /* 0x0000000400181947 */ /* 0x000fea0003800000 */
[----:B------:R-:W-:-:S04]  /*7cb0*/  LOP3.LUT P1, RZ, R8, 0x7fffffff, RZ, 0xc0, !PT ;  /* 0x7fffffff08ff7812 */ /* 0x000fc8000782c0ff */
[----:B------:R-:W-:-:S13]  /*7cc0*/  PLOP3.LUT P0, PT, P0, P1, PT, 0x2f, 0xf2 ;  /* 0x0000000000f2781c */ /* 0x000fda0000702577 */
[----:B------:R-:W-:Y:S05]  /*7cd0*/  @P0 BRA `(.L_x_104) ;  /* 0x0000000400000947 */ /* 0x000fea0003800000 */
[----:B------:R-:W-:Y:S02]  /*7ce0*/  ISETP.GE.AND P0, PT, R15, RZ, PT ;  /* 0x000000ff0f00720c */ /* 0x000fe40003f06270 */
[----:B------:R-:W-:-:S11]  /*7cf0*/  ISETP.GE.AND P1, PT, R13, RZ, PT ;  /* 0x000000ff0d00720c */ /* 0x000fd60003f26270 */
[----:B------:R-:W-:Y:S01]  /*7d00*/  @P0 MOV R12, RZ ;  /* 0x000000ff000c0202 */ /* 0x000fe20000000f00 */
[----:B------:R-:W-:Y:S01]  /*7d10*/  @!P0 FFMA R21, R21, 1.84467440737095516160e+19, RZ ;  /* 0x5f80000015158823 */ /* 0x000fe200000000ff */
[----:B------:R-:W-:Y:S01]  /*7d20*/  @!P0 MOV R12, 0xffffffc0 ;  /* 0xffffffc0000c8802 */ /* 0x000fe20000000f00 */
[----:B------:R-:W-:-:S03]  /*7d30*/  @!P1 FFMA R8, R17, 1.84467440737095516160e+19, RZ ;  /* 0x5f80000011089823 */ /* 0x000fc600000000ff */
[----:B------:R-:W-:-:S07]  /*7d40*/  @!P1 IADD3 R12, PT, PT, R12, 0x40, RZ ;  /* 0x000000400c0c9810 */ /* 0x000fce0007ffe0ff */
.L_x_100:
[----:B------:R-:W-:Y:S01]  /*7d50*/  LEA R13, R9, 0xc0800000, 0x17 ;  /* 0xc0800000090d7811 */ /* 0x000fe200078eb8ff */
[----:B------:R-:W-:Y:S01]  /*7d60*/  BSSY.RECONVERGENT B2, `(.L_x_105) ;  /* 0x0000036000027945 */ /* 0x000fe20003800200 */
[----:B------:R-:W-:Y:S02]  /*7d70*/  IADD3 R14, PT, PT, R14, -0x7f, RZ ;  /* 0xffffff810e0e7810 */ /* 0x000fe40007ffe0ff */
[----:B------:R-:W-:-:S03]  /*7d80*/  IADD3 R27, PT, PT, -R13, R8, RZ ;  /* 0x000000080d1b7210 */ /* 0x000fc60007ffe1ff */
[----:B------:R-:W-:Y:S01]  /*7d90*/  IMAD R8, R14, -0x800000, R21 ;  /* 0xff8000000e087824 */ /* 0x000fe200078e0215 */
[----:B------:R-:W0:Y:S01]  /*7da0*/  MUFU.RCP R26, R27 ;  /* 0x0000001b001a7308 */ /* 0x000e220000001000 */
[----:B------:R-:W-:-:S04]  /*7db0*/  FADD.FTZ R15, -R27, -RZ ;  /* 0x800000ff1b0f7221 */ /* 0x000fc80000010100 */
[----:B0-----:R-:W-:-:S04]  /*7dc0*/  FFMA R13, R26, R15, 1 ;  /* 0x3f8000001a0d7423 */ /* 0x001fc8000000000f */
[----:B------:R-:W-:-:S04]  /*7dd0*/  FFMA R13, R26, R13, R26 ;  /* 0x0000000d1a0d7223 */ /* 0x000fc8000000001a */
[----:B------:R-:W-:-:S04]  /*7de0*/  FFMA R26, R8, R13, RZ ;  /* 0x0000000d081a7223 */ /* 0x000fc800000000ff */
[----:B------:R-:W-:-:S04]  /*7df0*/  FFMA R21, R15, R26, R8 ;  /* 0x0000001a0f157223 */ /* 0x000fc80000000008 */
[----:B------:R-:W-:Y:S01]  /*7e00*/  FFMA R26, R13, R21, R26 ;  /* 0x000000150d1a7223 */ /* 0x000fe2000000001a */
[----:B------:R-:W-:-:S03]  /*7e10*/  IADD3 R21, PT, PT, R14, 0x7f, -R9 ;  /* 0x0000007f0e157810 */ /* 0x000fc60007ffe809 */
[----:B------:R-:W-:Y:S01]  /*7e20*/  FFMA R15, R15, R26, R8 ;  /* 0x0000001a0f0f7223 */ /* 0x000fe20000000008 */
[----:B------:R-:W-:-:S03]  /*7e30*/  IADD3 R21, PT, PT, R21, R12, RZ ;  /* 0x0000000c15157210 */ /* 0x000fc60007ffe0ff */
[----:B------:R-:W-:-:S05]  /*7e40*/  FFMA R8, R13, R15, R26 ;  /* 0x0000000f0d087223 */ /* 0x000fca000000001a */
[----:B------:R-:W-:-:S04]  /*7e50*/  SHF.R.U32.HI R9, RZ, 0x17, R8 ;  /* 0x00000017ff097819 */ /* 0x000fc80000011608 */
[----:B------:R-:W-:-:S04]  /*7e60*/  LOP3.LUT R12, R9, 0xff, RZ, 0xc0, !PT ;  /* 0x000000ff090c7812 */ /* 0x000fc800078ec0ff */
[----:B------:R-:W-:-:S04]  /*7e70*/  IADD3 R9, PT, PT, R12, R21, RZ ;  /* 0x000000150c097210 */ /* 0x000fc80007ffe0ff */
[----:B------:R-:W-:-:S04]  /*7e80*/  IADD3 R12, PT, PT, R9, -0x1, RZ ;  /* 0xffffffff090c7810 */ /* 0x000fc80007ffe0ff */
[----:B------:R-:W-:-:S13]  /*7e90*/  ISETP.GE.U32.AND P0, PT, R12, 0xfe, PT ;  /* 0x000000fe0c00780c */ /* 0x000fda0003f06070 */
[----:B------:R-:W-:Y:S05]  /*7ea0*/  @!P0 BRA `(.L_x_106) ;  /* 0x0000000000808947 */ /* 0x000fea0003800000 */
[----:B------:R-:W-:-:S13]  /*7eb0*/  ISETP.GT.AND P0, PT, R9, 0xfe, PT ;  /* 0x000000fe0900780c */ /* 0x000fda0003f04270 */
[----:B------:R-:W-:Y:S05]  /*7ec0*/  @P0 BRA `(.L_x_107) ;  /* 0x00000000006c0947 */ /* 0x000fea0003800000 */
[----:B------:R-:W-:-:S13]  /*7ed0*/  ISETP.GE.AND P0, PT, R9, 0x1, PT ;  /* 0x000000010900780c */ /* 0x000fda0003f06270 */
[----:B------:R-:W-:Y:S05]  /*7ee0*/  @P0 BRA `(.L_x_108) ;  /* 0x0000000000740947 */ /* 0x000fea0003800000 */
[----:B------:R-:W-:Y:S02]  /*7ef0*/  ISETP.GE.AND P0, PT, R9, -0x18, PT ;  /* 0xffffffe80900780c */ /* 0x000fe40003f06270 */
[----:B------:R-:W-:-:S11]  /*7f00*/  LOP3.LUT R8, R8, 0x80000000, RZ, 0xc0, !PT ;  /* 0x8000000008087812 */ /* 0x000fd600078ec0ff */
[----:B------:R-:W-:Y:S05]  /*7f10*/  @!P0 BRA `(.L_x_108) ;  /* 0x0000000000688947 */ /* 0x000fea0003800000 */
[CCC-:B------:R-:W-:Y:S01]  /*7f20*/  FFMA.RZ R12, R13.reuse, R15.reuse, R26.reuse ;  /* 0x0000000f0d0c7223 */ /* 0x1c0fe2000000c01a */
[CCC-:B------:R-:W-:Y:S01]  /*7f30*/  FFMA.RP R14, R13.reuse, R15.reuse, R26.reuse ;  /* 0x0000000f0d0e7223 */ /* 0x1c0fe2000000801a */
[----:B------:R-:W-:Y:S01]  /*7f40*/  FFMA.RM R13, R13, R15, R26 ;  /* 0x0000000f0d0d7223 */ /* 0x000fe2000000401a */
[C---:B------:R-:W-:Y:S02]  /*7f50*/  IADD3 R15, PT, PT, R9.reuse, 0x20, RZ ;  /* 0x00000020090f7810 */ /* 0x040fe40007ffe0ff */
[----:B------:R-:W-:Y:S02]  /*7f60*/  LOP3.LUT R12, R12, 0x7fffff, RZ, 0xc0, !PT ;  /* 0x007fffff0c0c7812 */ /* 0x000fe400078ec0ff */
[C---:B------:R-:W-:Y:S02]  /*7f70*/  ISETP.NE.AND P4, PT, R9.reuse, RZ, PT ;  /* 0x000000ff0900720c */ /* 0x040fe40003f85270 */
[----:B------:R-:W-:Y:S02]  /*7f80*/  LOP3.LUT R12, R12, 0x800000, RZ, 0xfc, !PT ;  /* 0x008000000c0c7812 */ /* 0x000fe400078efcff */
[----:B------:R-:W-:-:S02]  /*7f90*/  ISETP.NE.AND P1, PT, R9, RZ, PT ;  /* 0x000000ff0900720c */ /* 0x000fc40003f25270 */
[----:B------:R-:W-:Y:S02]  /*7fa0*/  IADD3 R9, PT, PT, -R9, RZ, RZ ;  /* 0x000000ff09097210 */ /* 0x000fe40007ffe1ff */
[----:B------:R-:W-:Y:S02]  /*7fb0*/  SHF.L.U32 R15, R12, R15, RZ ;  /* 0x0000000f0c0f7219 */ /* 0x000fe400000006ff */
[----:B------:R-:W-:Y:S02]  /*7fc0*/  FSETP.NEU.FTZ.AND P0, PT, R14, R13, PT ;  /* 0x0000000d0e00720b */ /* 0x000fe40003f1d000 */
[----:B------:R-:W-:Y:S02]  /*7fd0*/  SEL R9, R9, RZ, P4 ;  /* 0x000000ff09097207 */ /* 0x000fe40002000000 */
[----:B------:R-:W-:Y:S02]  /*7fe0*/  ISETP.NE.AND P1, PT, R15, RZ, P1 ;  /* 0x000000ff0f00720c */ /* 0x000fe40000f25270 */
[----:B------:R-:W-:-:S02]  /*7ff0*/  SHF.R.U32.HI R9, RZ, R9, R12 ;  /* 0x00000009ff097219 */ /* 0x000fc4000001160c */
[----:B------:R-:W-:Y:S02]  /*8000*/  PLOP3.LUT P0, PT, P0, P1, PT, 0xf8, 0x8f ;  /* 0x00000000008f781c */ /* 0x000fe40000703f70 */
[----:B------:R-:W-:Y:S02]  /*8010*/  SHF.R.U32.HI R13, RZ, 0x1, R9 ;  /* 0x00000001ff0d7819 */ /* 0x000fe40000011609 */
[----:B------:R-:W-:-:S04]  /*8020*/  SEL R12, RZ, 0x1, !P0 ;  /* 0x00000001ff0c7807 */ /* 0x000fc80004000000 */
[----:B------:R-:W-:-:S04]  /*8030*/  LOP3.LUT R12, R12, 0x1, R13, 0xf8, !PT ;  /* 0x000000010c0c7812 */ /* 0x000fc800078ef80d */
[----:B------:R-:W-:-:S04]  /*8040*/  LOP3.LUT R12, R12, R9, RZ, 0xc0, !PT ;  /* 0x000000090c0c7212 */ /* 0x000fc800078ec0ff */
[----:B------:R-:W-:-:S04]  /*8050*/  IADD3 R13, PT, PT, R13, R12, RZ ;  /* 0x0000000c0d0d7210 */ /* 0x000fc80007ffe0ff */
[----:B------:R-:W-:Y:S01]  /*8060*/  LOP3.LUT R8, R13, R8, RZ, 0xfc, !PT ;  /* 0x000000080d087212 */ /* 0x000fe200078efcff */
[----:B------:R-:W-:Y:S06]  /*8070*/  BRA `(.L_x_108) ;  /* 0x0000000000107947 */ /* 0x000fec0003800000 */
.L_x_107:
[----:B------:R-:W-:-:S04]  /*8080*/  LOP3.LUT R8, R8, 0x80000000, RZ, 0xc0, !PT ;  /* 0x8000000008087812 */ /* 0x000fc800078ec0ff */
[----:B------:R-:W-:Y:S01]  /*8090*/  LOP3.LUT R8, R8, 0x7f800000, RZ, 0xfc, !PT ;  /* 0x7f80000008087812 */ /* 0x000fe200078efcff */
[----:B------:R-:W-:Y:S06]  /*80a0*/  BRA `(.L_x_108) ;  /* 0x0000000000047947 */ /* 0x000fec0003800000 */
.L_x_106:
[----:B------:R-:W-:-:S07]  /*80b0*/  LEA R8, R21, R8, 0x17 ;  /* 0x0000000815087211 */ /* 0x000fce00078eb8ff */
.L_x_108:
[----:B------:R-:W-:Y:S05]  /*80c0*/  BSYNC.RECONVERGENT B2 ;  /* 0x0000000000027941 */ /* 0x000fea0003800200 */
.L_x_105:
[----:B------:R-:W-:Y:S05]  /*80d0*/  BRA `(.L_x_109) ;  /* 0x0000000000207947 */ /* 0x000fea0003800000 */
.L_x_104:
[----:B------:R-:W-:-:S04]  /*80e0*/  LOP3.LUT R8, R8, 0x80000000, R21, 0x48, !PT ;  /* 0x8000000008087812 */ /* 0x000fc800078e4815 */
[----:B------:R-:W-:Y:S01]  /*80f0*/  LOP3.LUT R8, R8, 0x7f800000, RZ, 0xfc, !PT ;  /* 0x7f80000008087812 */ /* 0x000fe200078efcff */
[----:B------:R-:W-:Y:S06]  /*8100*/  BRA `(.L_x_109) ;  /* 0x0000000000147947 */ /* 0x000fec0003800000 */
.L_x_103:
[----:B------:R-:W-:Y:S01]  /*8110*/  LOP3.LUT R8, R8, 0x80000000, R21, 0x48, !PT ;  /* 0x8000000008087812 */ /* 0x000fe200078e4815 */
[----:B------:R-:W-:Y:S06]  /*8120*/  BRA `(.L_x_109) ;  /* 0x00000000000c7947 */ /* 0x000fec0003800000 */
.L_x_102:
[----:B------:R-:W0:Y:S01]  /*8130*/  MUFU.RSQ R8, -QNAN ;  /* 0xffc0000000087908 */ /* 0x000e220000001400 */
[----:B------:R-:W-:Y:S05]  /*8140*/  BRA `(.L_x_109) ;  /* 0x0000000000047947 */ /* 0x000fea0003800000 */
.L_x_101:
[----:B------:R-:W-:-:S07]  /*8150*/  FADD.FTZ R8, R21, R17 ;  /* 0x0000001115087221 */ /* 0x000fce0000010000 */
.L_x_109:
[----:B------:R-:W-:Y:S05]  /*8160*/  BSYNC.RECONVERGENT B1 ;  /* 0x0000000000017941 */ /* 0x000fea0003800200 */
.L_x_99:
[----:B------:R-:W-:Y:S01]  /*8170*/  HFMA2 R9, -RZ, RZ, 0, 0 ;  /* 0x00000000ff097431 */ /* 0x000fe200000001ff */
[----:B0-----:R-:W-:Y:S02]  /*8180*/  MOV R12, R8 ;  /* 0x00000008000c7202 */ /* 0x001fe40000000f00 */
[----:B------:R-:W-:-:S04]  /*8190*/  MOV R8, R10 ;  /* 0x0000000a00087202 */ /* 0x000fc80000000f00 */
[----:B------:R-:W-:Y:S05]  /*81a0*/  RET.REL.NODEC R8 `(_Z26flash_attn_backward_kernelPKfS0_S0_S0_PfS1_S1_ii) ;  /* 0xffffff7c08947950 */ /* 0x000fea0003c3ffff */
.L_x_110:
[----:B------:R-:W-:-:S00]  /*81b0*/  BRA `(.L_x_110) ;  /* 0xfffffffc00fc7947 */ /* 0x000fc0000383ffff */
[----:B------:R-:W-:-:S00]  /*81c0*/  NOP ;  /* 0x0000000000007918 */ /* 0x000fc00000000000 */
        /* <DEDUP_REMOVED lines=11> */
.L_x_113:


//--------------------- .nv.shared.reserved.0     --------------------------
	.section	.nv.shared.reserved.0,"aw",@nobits
	.weak		__nv_reservedSMEM_offset_0_alias
	.size		__nv_reservedSMEM_offset_0_alias, 0, 64
	.other		__nv_reservedSMEM_offset_0_alias,@"STO_CUDA_RESERVED_SHARED STV_DEFAULT"
__nv_reservedSMEM_offset_0_alias:
	.zero		0
	.zero		64


//--------------------- .nv.constant0._Z26flash_attn_backward_kernelPKfS0_S0_S0_PfS1_S1_ii --------------------------
	.section	.nv.constant0._Z26flash_attn_backward_kernelPKfS0_S0_S0_PfS1_S1_ii,"a",@progbits
	.sectionflags	@""
	.align	4
.nv.constant0._Z26flash_attn_backward_kernelPKfS0_S0_S0_PfS1_S1_ii:
	.zero		960


//--------------------- SYMBOLS --------------------------

	.type		.nv.reservedSmem.offset0,@object
	.size		.nv.reservedSmem.offset0,0x4
